	.target	sm_90a

	.elftype	@"ET_EXEC"


//--------------------- .note.nv.tkinfo           --------------------------
	.section	.note.nv.tkinfo,"",@"SHT_NOTE"
	.sectionflags	@"SHF_NOTE_NV_TKINFO"
	.tkinfo
        /*0018*/ 	.word	0x00000002
        /*0030*/ 	.string	""
        /*0030*/ 	.string	"ptxas"
        /*0030*/ 	.string	"Cuda compilation tools, release 13.0, V13.0.88"
        /*0030*/ 	.string	"Build cuda_13.0.r13.0/compiler.36424714_0"
        /*0030*/ 	.string	"-v  -suppress-debug-info  -lineinfo  -arch sm_90a "



//--------------------- .note.nv.cuinfo           --------------------------
	.section	.note.nv.cuinfo,"",@"SHT_NOTE"
	.sectionflags	@"SHF_NOTE_NV_CUINFO"
        /*0018*/ 	.short	0x0002
        /*001a*/ 	.short	0x005a
        /*001c*/ 	.short	0x0082
	.zero		2


//--------------------- .nv.info                  --------------------------
	.section	.nv.info,"",@"SHT_CUDA_INFO"
	.align	4


	//----- nvinfo : EIATTR_REGCOUNT
	.align		4
        /*0000*/ 	.byte	0x04, 0x2f
        /*0002*/ 	.short	(.L_1 - .L_0)
	.align		4
.L_0:
        /*0004*/ 	.word	index@(gluon_wgmma)
        /*0008*/ 	.word	0x000000ff


	//----- nvinfo : EIATTR_FRAME_SIZE
	.align		4
.L_1:
        /*000c*/ 	.byte	0x04, 0x11
        /*000e*/ 	.short	(.L_3 - .L_2)
	.align		4
.L_2:
        /*0010*/ 	.word	index@(gluon_wgmma)
        /*0014*/ 	.word	0x00000ad0


	//----- nvinfo : EIATTR_MIN_STACK_SIZE
	.align		4
.L_3:
        /*0018*/ 	.byte	0x04, 0x12
        /*001a*/ 	.short	(.L_5 - .L_4)
	.align		4
.L_4:
        /*001c*/ 	.word	index@(gluon_wgmma)
        /*0020*/ 	.word	0x00000ad0
.L_5:


//--------------------- .nv.compat                --------------------------
	.section	.nv.compat,"",@"SHT_CUDA_COMPAT_INFO"
	.align	4
        /*0000*/ 	.byte	0x02, 0x09, 0x01, 0x00, 0x02, 0x02, 0x04, 0x00, 0x02, 0x05, 0x05, 0x00, 0x03, 0x07, 0x01, 0x01
        /*0010*/ 	.byte	0x02, 0x03, 0x03, 0x00, 0x02, 0x06, 0x01, 0x00, 0x04, 0x0b, 0x08, 0x00, 0x00, 0x00, 0x00, 0x00
        /*0020*/ 	.byte	0x00, 0x00, 0x00, 0x00


//--------------------- .nv.info.gluon_wgmma      --------------------------
	.section	.nv.info.gluon_wgmma,"",@"SHT_CUDA_INFO"
	.sectionflags	@""
	.align	4


	//----- nvinfo : EIATTR_CUDA_API_VERSION
	.align		4
        /*0000*/ 	.byte	0x04, 0x37
        /*0002*/ 	.short	(.L_7 - .L_6)
.L_6:
        /*0004*/ 	.word	0x00000082


	//----- nvinfo : EIATTR_KPARAM_INFO
	.align		4
.L_7:
        /*0008*/ 	.byte	0x04, 0x17
        /*000a*/ 	.short	(.L_9 - .L_8)
.L_8:
        /*000c*/ 	.word	0x00000000
        /*0010*/ 	.short	0x000a
        /*0012*/ 	.short	0x0048
        /*0014*/ 	.byte	0x00, 0xf4, 0x21, 0x00


	//----- nvinfo : EIATTR_KPARAM_INFO
	.align		4
.L_9:
        /*0018*/ 	.byte	0x04, 0x17
        /*001a*/ 	.short	(.L_11 - .L_10)
.L_10:
        /*001c*/ 	.word	0x00000000
        /*0020*/ 	.short	0x0009
        /*0022*/ 	.short	0x0040
        /*0024*/ 	.byte	0x00, 0xf4, 0x21, 0x00


	//----- nvinfo : EIATTR_KPARAM_INFO
	.align		4
.L_11:
        /*0028*/ 	.byte	0x04, 0x17
        /*002a*/ 	.short	(.L_13 - .L_12)
.L_12:
        /*002c*/ 	.word	0x00000000
        /*0030*/ 	.short	0x0008
        /*0032*/ 	.short	0x0038
        /*0034*/ 	.byte	0x00, 0xf0, 0x21, 0x00


	//----- nvinfo : EIATTR_KPARAM_INFO
	.align		4
.L_13:
        /*0038*/ 	.byte	0x04, 0x17
        /*003a*/ 	.short	(.L_15 - .L_14)
.L_14:
        /*003c*/ 	.word	0x00000000
        /*0040*/ 	.short	0x0007
        /*0042*/ 	.short	0x0030
        /*0044*/ 	.byte	0x00, 0xf0, 0x21, 0x00


	//----- nvinfo : EIATTR_KPARAM_INFO
	.align		4
.L_15:
        /*0048*/ 	.byte	0x04, 0x17
        /*004a*/ 	.short	(.L_17 - .L_16)
.L_16:
        /*004c*/ 	.word	0x00000000
        /*0050*/ 	.short	0x0006
        /*0052*/ 	.short	0x0028
        /*0054*/ 	.byte	0x00, 0xf0, 0x21, 0x00


	//----- nvinfo : EIATTR_KPARAM_INFO
	.align		4
.L_17:
        /*0058*/ 	.byte	0x04, 0x17
        /*005a*/ 	.short	(.L_19 - .L_18)
.L_18:
        /*005c*/ 	.word	0x00000000
        /*0060*/ 	.short	0x0005
        /*0062*/ 	.short	0x0020
        /*0064*/ 	.byte	0x00, 0xf0, 0x11, 0x00


	//----- nvinfo : EIATTR_KPARAM_INFO
	.align		4
.L_19:
        /*0068*/ 	.byte	0x04, 0x17
        /*006a*/ 	.short	(.L_21 - .L_20)
.L_20:
        /*006c*/ 	.word	0x00000000
        /*0070*/ 	.short	0x0004
        /*0072*/ 	.short	0x001c
        /*0074*/ 	.byte	0x00, 0xf0, 0x11, 0x00


	//----- nvinfo : EIATTR_KPARAM_INFO
	.align		4
.L_21:
        /*0078*/ 	.byte	0x04, 0x17
        /*007a*/ 	.short	(.L_23 - .L_22)
.L_22:
        /*007c*/ 	.word	0x00000000
        /*0080*/ 	.short	0x0003
        /*0082*/ 	.short	0x0018
        /*0084*/ 	.byte	0x00, 0xf0, 0x11, 0x00


	//----- nvinfo : EIATTR_KPARAM_INFO
	.align		4
.L_23:
        /*0088*/ 	.byte	0x04, 0x17
        /*008a*/ 	.short	(.L_25 - .L_24)
.L_24:
        /*008c*/ 	.word	0x00000000
        /*0090*/ 	.short	0x0002
        /*0092*/ 	.short	0x0010
        /*0094*/ 	.byte	0x00, 0xf4, 0x21, 0x00


	//----- nvinfo : EIATTR_KPARAM_INFO
	.align		4
.L_25:
        /*0098*/ 	.byte	0x04, 0x17
        /*009a*/ 	.short	(.L_27 - .L_26)
.L_26:
        /*009c*/ 	.word	0x00000000
        /*00a0*/ 	.short	0x0001
        /*00a2*/ 	.short	0x0008
        /*00a4*/ 	.byte	0x00, 0xf4, 0x21, 0x00


	//----- nvinfo : EIATTR_KPARAM_INFO
	.align		4
.L_27:
        /*00a8*/ 	.byte	0x04, 0x17
        /*00aa*/ 	.short	(.L_29 - .L_28)
.L_28:
        /*00ac*/ 	.word	0x00000000
        /*00b0*/ 	.short	0x0000
        /*00b2*/ 	.short	0x0000
        /*00b4*/ 	.byte	0x00, 0xf4, 0x21, 0x00


	//----- nvinfo : EIATTR_SPARSE_MMA_MASK
	.align		4
.L_29:
        /*00b8*/ 	.byte	0x03, 0x50
        /*00ba*/ 	.short	0x0000


	//----- nvinfo : EIATTR_MAXREG_COUNT
	.align		4
        /*00bc*/ 	.byte	0x03, 0x1b
        /*00be*/ 	.short	0x00ff


	//----- nvinfo : EIATTR_NUM_BARRIERS
	.align		4
        /*00c0*/ 	.byte	0x02, 0x4c
        /*00c2*/ 	.byte	0x01
	.zero		1


	//----- nvinfo : EIATTR_ANNOTATIONS
	.align		4
        /*00c4*/ 	.byte	0x04, 0x55
        /*00c6*/ 	.short	(.L_31 - .L_30)


	//   ....[0]....
.L_30:
        /*00c8*/ 	.word	0x00000001
        /*00cc*/ 	.byte	0x50, 0x11, 0x00, 0x00, 0x01, 0x00, 0x00, 0x00, 0xa0, 0x12, 0x00, 0x00, 0x01, 0x00, 0x00, 0x00
        /* <DEDUP_REMOVED lines=1040> */
        /*41dc*/ 	.byte	0xf0, 0xb8, 0x00, 0x00, 0x01, 0x00, 0x00, 0x00, 0x00, 0xb9, 0x00, 0x00


	//----- nvinfo : EIATTR_MERCURY_ISA_VERSION
	.align		4
.L_31:
        /*41e8*/ 	.byte	0x03, 0x5f
        /*41ea*/ 	.short	0x0101


	//----- nvinfo : EIATTR_INT_WARP_WIDE_INSTR_OFFSETS
	.align		4
        /*41ec*/ 	.byte	0x04, 0x31
        /*41ee*/ 	.short	(.L_33 - .L_32)


	//   ....[0]....
.L_32:
        /*41f0*/ 	.word	0x000012d0


	//   ....[1]....
        /*41f4*/ 	.word	0x000012f0


	//   ....[2]....
        /*41f8*/ 	.word	0x000013b0


	//   ....[3]....
        /*41fc*/ 	.word	0x00004cc0


	//   ....[4]....
        /*4200*/ 	.word	0x00004cd0


	//----- nvinfo : EIATTR_COOP_GROUP_MASK_REGIDS
	.align		4
.L_33:
        /*4204*/ 	.byte	0x04, 0x29
        /*4206*/ 	.short	(.L_35 - .L_34)


	//   ....[0]....
.L_34:
        /*4208*/ 	.word	0xffffffff


	//   ....[1]....
        /*420c*/ 	.word	0xffffffff


	//   ....[2]....
        /*4210*/ 	.word	0xffffffff


	//----- nvinfo : EIATTR_COOP_GROUP_INSTR_OFFSETS
	.align		4
.L_35:
        /*4214*/ 	.byte	0x04, 0x28
        /*4216*/ 	.short	(.L_37 - .L_36)


	//   ....[0]....
.L_36:
        /*4218*/ 	.word	0x00000160


	//   ....[1]....
        /*421c*/ 	.word	0x00000730


	//   ....[2]....
        /*4220*/ 	.word	0x00000ce0


	//----- nvinfo : EIATTR_MBARRIER_INSTR_OFFSETS
	.align		4
.L_37:
        /*4224*/ 	.byte	0x04, 0x39
        /*4226*/ 	.short	(.L_39 - .L_38)


	//   ....[0]....
.L_38:
        /*4228*/ 	.word	0x00002de0
        /*422c*/ 	.word	0x000000ff
        /*4230*/ 	.word	0x00010000
        /*4234*/ 	.short	0x0100
        /*4236*/ 	.byte	0x14
	.zero		1


	//   ....[1]....
        /*4238*/ 	.word	0x00002f90
        /*423c*/ 	.word	0x000000ff
        /*4240*/ 	.word	0x00010008
        /*4244*/ 	.short	0x0100
        /*4246*/ 	.byte	0x14
	.zero		1


	//   ....[2]....
        /*4248*/ 	.word	0x00004df0
        /*424c*/ 	.word	0x000000ff
        /*4250*/ 	.word	0x00010000
        /*4254*/ 	.short	0x010a
        /*4256*/ 	.byte	0x13
	.zero		1


	//   ....[3]....
        /*4258*/ 	.word	0x000087b0
        /*425c*/ 	.word	0x000000ff
        /*4260*/ 	.word	0x00010000
        /*4264*/ 	.short	0x0108
        /*4266*/ 	.byte	0x14
	.zero		1


	//   ....[4]....
        /*4268*/ 	.word	0x00008810
        /*426c*/ 	.word	0x000000ff
        /*4270*/ 	.word	0x00010008
        /*4274*/ 	.short	0x0108
        /*4276*/ 	.byte	0x14
	.zero		1


	//   ....[5]....
        /*4278*/ 	.word	0x0000be20
        /*427c*/ 	.word	0x000000ff
        /*4280*/ 	.word	0x00010000
        /*4284*/ 	.short	0x010a
        /*4286*/ 	.byte	0x13
	.zero		1


	//----- nvinfo : EIATTR_NUM_MBARRIERS
	.align		4
.L_39:
        /*4288*/ 	.byte	0x03, 0x38
        /*428a*/ 	.short	0x0002


	//----- nvinfo : EIATTR_EXIT_INSTR_OFFSETS
	.align		4
        /*428c*/ 	.byte	0x04, 0x1c
        /*428e*/ 	.short	(.L_41 - .L_40)


	//   ....[0]....
.L_40:
        /*4290*/ 	.word	0x0000be10


	//----- nvinfo : EIATTR_REQNTID
	.align		4
.L_41:
        /*4294*/ 	.byte	0x04, 0x10
        /*4296*/ 	.short	(.L_43 - .L_42)
.L_42:
        /*4298*/ 	.word	0x00000080
        /*429c*/ 	.word	0x00000001
        /*42a0*/ 	.word	0x00000001


	//----- nvinfo : EIATTR_CRS_STACK_SIZE
	.align		4
.L_43:
        /*42a4*/ 	.byte	0x04, 0x1e
        /*42a6*/ 	.short	(.L_45 - .L_44)
.L_44:
        /*42a8*/ 	.word	0x00000000


	//----- nvinfo : EIATTR_CBANK_PARAM_SIZE
	.align		4
.L_45:
        /*42ac*/ 	.byte	0x03, 0x19
        /*42ae*/ 	.short	0x0050


	//----- nvinfo : EIATTR_PARAM_CBANK
	.align		4
        /*42b0*/ 	.byte	0x04, 0x0a
        /*42b2*/ 	.short	(.L_47 - .L_46)
	.align		4
.L_46:
        /*42b4*/ 	.word	index@(.nv.constant0.gluon_wgmma)
        /*42b8*/ 	.short	0x0210
        /*42ba*/ 	.short	0x0050


	//----- nvinfo : EIATTR_SW_WAR
	.align		4
.L_47:
        /*42bc*/ 	.byte	0x04, 0x36
        /*42be*/ 	.short	(.L_49 - .L_48)
.L_48:
        /*42c0*/ 	.word	0x00000008
.L_49:


//--------------------- .nv.callgraph             --------------------------
	.section	.nv.callgraph,"",@"SHT_CUDA_CALLGRAPH"
	.align	4
	.sectionentsize	8
	.align		4
        /*0000*/ 	.word	0x00000000
	.align		4
        /*0004*/ 	.word	0xffffffff
	.align		4
        /*0008*/ 	.word	0x00000000
	.align		4
        /*000c*/ 	.word	0xfffffffe
	.align		4
        /*0010*/ 	.word	0x00000000
	.align		4
        /*0014*/ 	.word	0xfffffffd
	.align		4
        /*0018*/ 	.word	0x00000000
	.align		4
        /*001c*/ 	.word	0xfffffffc


//--------------------- .text.gluon_wgmma         --------------------------
	.section	.text.gluon_wgmma,"ax",@progbits
	.align	128
        .global         gluon_wgmma
        .type           gluon_wgmma,@function
        .size           gluon_wgmma,(.L_x_52 - gluon_wgmma)
        .other          gluon_wgmma,@"STO_CUDA_ENTRY STV_DEFAULT"
gluon_wgmma:
.text.gluon_wgmma:
[----:B------:R-:W1:Y:S01]  /*0000*/  LDC R1, c[0x0][0x28] ;  /* 0x00000a00ff017b82 */ /* 0x000e620000000800 */
[----:B------:R-:W2:Y:S07]  /*0010*/  S2R R3, SR_TID.X ;  /* 0x0000000000037919 */ /* 0x000eae0000002100 */
[----:B------:R-:W3:Y:S01]  /*0020*/  S2UR UR4, SR_CgaCtaId ;  /* 0x00000000000479c3 */ /* 0x000ee20000008800 */
[----:B------:R-:W-:Y:S01]  /*0030*/  UMOV UR20, 0x400 ;  /* 0x0000040000147882 */ /* 0x000fe20000000000 */
[----:B------:R-:W-:Y:S01]  /*0040*/  ULDC UR6, c[0x0][0xc] ;  /* 0x0000030000067ab9 */ /* 0x000fe20000000800 */
[----:B------:R-:W-:Y:S01]  /*0050*/  ULDC.64 UR26, c[0x0][0x250] ;  /* 0x00009400001a7ab9 */ /* 0x000fe20000000a00 */
[----:B------:R-:W-:Y:S01]  /*0060*/  BSSY B0, `(.L_x_0) ;  /* 0x0000020000007945 */ /* 0x000fe20003800000 */
[----:B-1----:R-:W-:-:S03]  /*0070*/  VIADD R1, R1, 0xfffff530 ;  /* 0xfffff53001017836 */ /* 0x002fc60000000000 */
[----:B------:R-:W1:Y:S08]  /*0080*/  LDC R6, c[0x0][0x228] ;  /* 0x00008a00ff067b82 */ /* 0x000e700000000800 */
[----:B------:R-:W4:Y:S08]  /*0090*/  LDC R14, c[0x0][0x230] ;  /* 0x00008c00ff0e7b82 */ /* 0x000f300000000800 */
[----:B------:R-:W-:Y:S01]  /*00a0*/  S2UR UR33, SR_CTAID.Y ;  /* 0x00000000002179c3 */ /* 0x000fe20000002600 */
[----:B---3--:R-:W-:-:S03]  /*00b0*/  ULEA UR20, UR4, UR20, 0x18 ;  /* 0x0000001404147291 */ /* 0x008fc6000f8ec03f */
[----:B------:R-:W-:Y:S01]  /*00c0*/  ULDC UR4, c[0x0][0x10] ;  /* 0x0000040000047ab9 */ /* 0x000fe20000000800 */
[----:B--2---:R-:W-:-:S03]  /*00d0*/  LOP3.LUT R2, R3, 0x7f, RZ, 0xc0, !PT ;  /* 0x0000007f03027812 */ /* 0x004fc600078ec0ff */
[----:B------:R-:W2:Y:S01]  /*00e0*/  S2UR UR5, SR_CTAID.Z ;  /* 0x00000000000579c3 */ /* 0x000ea20000002700 */
[----:B-1----:R-:W-:Y:S01]  /*00f0*/  VIADD R6, R6, 0xffffffff ;  /* 0xffffffff06067836 */ /* 0x002fe20000000000 */
[C---:B------:R-:W-:Y:S02]  /*0100*/  ISETP.GE.U32.AND P0, PT, R2.reuse, 0x20, PT ;  /* 0x000000200200780c */ /* 0x040fe40003f06070 */
[C---:B------:R-:W-:Y:S02]  /*0110*/  ISETP.NE.U32.AND P1, PT, R2.reuse, RZ, PT ;  /* 0x000000ff0200720c */ /* 0x040fe40003f25070 */
[----:B------:R-:W-:Y:S02]  /*0120*/  LEA R12, R2, UR20, 0x2 ;  /* 0x00000014020c7c11 */ /* 0x000fe4000f8e10ff */
[----:B------:R-:W1:Y:S01]  /*0130*/  S2UR UR34, SR_CTAID.X ;  /* 0x00000000002279c3 */ /* 0x000e620000002500 */
[----:B----4-:R-:W-:-:S06]  /*0140*/  VIADD R13, R14, 0xffffffff ;  /* 0xffffffff0e0d7836 */ /* 0x010fcc0000000000 */
[----:B------:R3:W-:Y:S01]  /*0150*/  @!P0 STS [R12], RZ ;  /* 0x000000ff0c008388 */ /* 0x0007e20000000800 */
[----:B------:R-:W-:-:S03]  /*0160*/  NOP ;  /* 0x0000000000007918 */ /* 0x000fc60000000000 */
[----:B------:R3:W-:Y:S01]  /*0170*/  @!P1 STS [UR20+0x24], R6 ;  /* 0x00002406ff009988 */ /* 0x0007e20008000814 */
[----:B--2---:R-:W-:-:S03]  /*0180*/  UIMAD UR4, UR5, UR4, UR33 ;  /* 0x00000004050472a4 */ /* 0x004fc6000f8e0221 */
[----:B------:R3:W-:Y:S01]  /*0190*/  @!P1 STS [UR20+0x20], R13 ;  /* 0x0000200dff009988 */ /* 0x0007e20008000814 */
[----:B-1----:R-:W-:-:S04]  /*01a0*/  UIMAD UR4, UR4, UR6, UR34 ;  /* 0x00000006040472a4 */ /* 0x002fc8000f8e0222 */
[----:B------:R-:W-:-:S03]  /*01b0*/  UIMAD UR5, UR4, 0x180, URZ ;  /* 0x00000180040578a4 */ /* 0x000fc6000f8e023f */
[----:B------:R-:W-:Y:S01]  /*01c0*/  UMOV UR4, URZ ;  /* 0x0000003f00047c82 */ /* 0x000fe20008000000 */
[----:B------:R-:W-:-:S04]  /*01d0*/  UIADD3 UR22, UP0, UR5, UR26, URZ ;  /* 0x0000001a05167290 */ /* 0x000fc8000ff1e03f */
[----:B------:R-:W-:Y:S01]  /*01e0*/  ULEA.HI.X.SX32 UR23, UR5, UR27, 0x1, UP0 ;  /* 0x0000001b05177291 */ /* 0x000fe200080f0e3f */
[----:B---3--:R-:W-:Y:S11]  /*01f0*/  @P1 BRA `(.L_x_1) ;  /* 0x0000000000181947 */ /* 0x008ff60003800000 */
[----:B------:R-:W1:Y:S01]  /*0200*/  LDS R0, [UR20+0x8] ;  /* 0x00000814ff007984 */ /* 0x000e620008000800 */
[----:B------:R-:W2:Y:S01]  /*0210*/  LDC.64 R8, c[0x0][0x210] ;  /* 0x00008400ff087b82 */ /* 0x000ea20000000a00 */
[----:B------:R-:W-:Y:S02]  /*0220*/  IMAD.MOV.U32 R5, RZ, RZ, 0x70 ;  /* 0x00000070ff057424 */ /* 0x000fe400078e00ff */
[----:B--2---:R2:W-:Y:S03]  /*0230*/  STS.64 [UR20], R8 ;  /* 0x00000008ff007988 */ /* 0x0045e60008000a14 */
[----:B-1----:R-:W-:-:S05]  /*0240*/  LOP3.LUT R0, R0, 0x10, R5, 0xd8, !PT ;  /* 0x0000001000007812 */ /* 0x002fca00078ed805 */
[----:B------:R2:W-:Y:S02]  /*0250*/  STS [UR20+0x8], R0 ;  /* 0x00000800ff007988 */ /* 0x0005e40008000814 */
.L_x_1:
[----:B------:R-:W-:Y:S05]  /*0260*/  BSYNC B0 ;  /* 0x0000000000007941 */ /* 0x000fea0003800000 */
.L_x_0:
[----:B------:R-:W-:Y:S04]  /*0270*/  BSSY B0, `(.L_x_2) ;  /* 0x000000a000007945 */ /* 0x000fe80003800000 */
[----:B------:R-:W-:Y:S05]  /*0280*/  @P1 BRA `(.L_x_3) ;  /* 0x0000000000201947 */ /* 0x000fea0003800000 */
[----:B--2---:R-:W1:Y:S01]  /*0290*/  LDS R0, [UR20+0x34] ;  /* 0x00003414ff007984 */ /* 0x004e620008000800 */
[----:B------:R-:W-:Y:S02]  /*02a0*/  IMAD.MOV.U32 R5, RZ, RZ, 0x1f000000 ;  /* 0x1f000000ff057424 */ /* 0x000fe400078e00ff */
[----:B------:R-:W-:Y:S01]  /*02b0*/  @!P1 IMAD.MOV.U32 R4, RZ, RZ, 0xff ;  /* 0x000000ffff049424 */ /* 0x000fe200078e00ff */
[----:B------:R-:W2:Y:S02]  /*02c0*/  @!P1 LDS R7, [UR20+0x38] ;  /* 0x00003814ff079984 */ /* 0x000ea40008000800 */
[----:B-1----:R-:W-:Y:S02]  /*02d0*/  LOP3.LUT R0, R0, 0xff000000, R5, 0xb8, !PT ;  /* 0xff00000000007812 */ /* 0x002fe400078eb805 */
[----:B--2---:R-:W-:-:S03]  /*02e0*/  @!P1 LOP3.LUT R4, R7, 0xff, R4, 0xb8, !PT ;  /* 0x000000ff07049812 */ /* 0x004fc600078eb804 */
[----:B------:R1:W-:Y:S04]  /*02f0*/  STS [UR20+0x34], R0 ;  /* 0x00003400ff007988 */ /* 0x0003e80008000814 */
[----:B------:R1:W-:Y:S02]  /*0300*/  @!P1 STS [UR20+0x38], R4 ;  /* 0x00003804ff009988 */ /* 0x0003e40008000814 */
.L_x_3:
[----:B------:R-:W-:Y:S05]  /*0310*/  BSYNC B0 ;  /* 0x0000000000007941 */ /* 0x000fea0003800000 */
.L_x_2:
[----:B------:R-:W-:Y:S04]  /*0320*/  BSSY B0, `(.L_x_4) ;  /* 0x000000e000007945 */ /* 0x000fe80003800000 */
[----:B------:R-:W-:Y:S05]  /*0330*/  @P1 BRA `(.L_x_5) ;  /* 0x0000000000301947 */ /* 0x000fea0003800000 */
[----:B-1----:R-:W1:Y:S01]  /*0340*/  LDS R4, [UR20+0x34] ;  /* 0x00003414ff047984 */ /* 0x002e620008000800 */
[----:B------:R-:W3:Y:S03]  /*0350*/  LDC.64 R10, c[0x0][0x238] ;  /* 0x00008e00ff0a7b82 */ /* 0x000ee60000000a00 */
[----:B--2---:R-:W2:Y:S01]  /*0360*/  LDS R0, [UR20+0x1c] ;  /* 0x00001c14ff007984 */ /* 0x004ea20008000800 */
[C---:B---3--:R-:W-:Y:S01]  /*0370*/  SHF.L.U64.HI R8, R10.reuse, 0x1, R11 ;  /* 0x000000010a087819 */ /* 0x048fe2000001020b */
[----:B------:R-:W-:-:S03]  /*0380*/  IMAD.SHL.U32 R5, R10, 0x2, RZ ;  /* 0x000000020a057824 */ /* 0x000fc600078e00ff */
[--C-:B------:R-:W-:Y:S02]  /*0390*/  SHF.R.U32.HI R7, RZ, 0x4, R8.reuse ;  /* 0x00000004ff077819 */ /* 0x100fe40000011608 */
[----:B------:R-:W-:-:S05]  /*03a0*/  SHF.R.U64 R5, R5, 0x4, R8 ;  /* 0x0000000405057819 */ /* 0x000fca0000001208 */
[----:B------:R3:W-:Y:S01]  /*03b0*/  STS [UR20+0xc], R5 ;  /* 0x00000c05ff007988 */ /* 0x0007e20008000814 */
[----:B-1----:R-:W-:Y:S02]  /*03c0*/  LOP3.LUT R4, R4, 0x7, RZ, 0xb8, !PT ;  /* 0x0000000704047812 */ /* 0x002fe400078eb8ff */
[----:B--2---:R-:W-:-:S03]  /*03d0*/  LOP3.LUT R0, R0, 0xf, R7, 0xb8, !PT ;  /* 0x0000000f00007812 */ /* 0x004fc600078eb807 */
[----:B------:R3:W-:Y:S04]  /*03e0*/  STS [UR20+0x34], R4 ;  /* 0x00003404ff007988 */ /* 0x0007e80008000814 */
[----:B------:R3:W-:Y:S02]  /*03f0*/  STS [UR20+0x1c], R0 ;  /* 0x00001c00ff007988 */ /* 0x0007e40008000814 */
.L_x_5:
[----:B------:R-:W-:Y:S05]  /*0400*/  BSYNC B0 ;  /* 0x0000000000007941 */ /* 0x000fea0003800000 */
.L_x_4:
[----:B------:R-:W-:Y:S04]  /*0410*/  BSSY B1, `(.L_x_6) ;  /* 0x000001a000017945 */ /* 0x000fe80003800000 */
[----:B------:R-:W-:Y:S04]  /*0420*/  BSSY B0, `(.L_x_7) ;  /* 0x0000015000007945 */ /* 0x000fe80003800000 */
[----:B------:R-:W-:Y:S05]  /*0430*/  @P1 BRA `(.L_x_8) ;  /* 0x0000000000201947 */ /* 0x000fea0003800000 */
[----:B-123--:R-:W1:Y:S02]  /*0440*/  LDS R0, [UR20+0x34] ;  /* 0x00003414ff007984 */ /* 0x00ee640008000800 */
[----:B-1----:R-:W-:-:S05]  /*0450*/  LOP3.LUT R0, R0, 0x38, RZ, 0xb8, !PT ;  /* 0x0000003800007812 */ /* 0x002fca00078eb8ff */
[----:B------:R1:W-:Y:S01]  /*0460*/  STS [UR20+0x34], R0 ;  /* 0x00003400ff007988 */ /* 0x0003e20008000814 */
[----:B------:R-:W-:Y:S05]  /*0470*/  @P1 BRA `(.L_x_9) ;  /* 0x0000000000201947 */ /* 0x000fea0003800000 */
[----:B-1----:R-:W1:Y:S01]  /*0480*/  LDS R0, [UR20+0x8] ;  /* 0x00000814ff007984 */ /* 0x002e620008000800 */
[----:B------:R-:W-:-:S05]  /*0490*/  IMAD.MOV.U32 R5, RZ, RZ, 0x780 ;  /* 0x00000780ff057424 */ /* 0x000fca00078e00ff */
[----:B-1----:R-:W-:-:S05]  /*04a0*/  LOP3.LUT R0, R0, 0x500, R5, 0xd8, !PT ;  /* 0x0000050000007812 */ /* 0x002fca00078ed805 */
[----:B------:R4:W-:Y:S02]  /*04b0*/  STS [UR20+0x8], R0 ;  /* 0x00000800ff007988 */ /* 0x0009e40008000814 */
.L_x_8:
[----:B------:R-:W-:Y:S05]  /*04c0*/  @P1 BRA `(.L_x_10) ;  /* 0x0000000000281947 */ /* 0x000fea0003800000 */
[----:B-1234-:R-:W1:Y:S02]  /*04d0*/  LDS R0, [UR20+0x8] ;  /* 0x00000814ff007984 */ /* 0x01ee640008000800 */
[----:B-1----:R-:W-:-:S05]  /*04e0*/  LOP3.LUT R0, R0, 0x1800, RZ, 0xb8, !PT ;  /* 0x0000180000007812 */ /* 0x002fca00078eb8ff */
[----:B------:R2:W-:Y:S02]  /*04f0*/  STS [UR20+0x8], R0 ;  /* 0x00000800ff007988 */ /* 0x0005e40008000814 */
.L_x_9:
[----:B------:R-:W-:Y:S05]  /*0500*/  @P1 BREAK B0 ;  /* 0x0000000000001942 */ /* 0x000fea0003800000 */
[----:B------:R-:W-:Y:S05]  /*0510*/  @P1 BRA `(.L_x_11) ;  /* 0x0000000000241947 */ /* 0x000fea0003800000 */
[----:B------:R-:W3:Y:S01]  /*0520*/  LDS R5, [UR20+0x8] ;  /* 0x00000814ff057984 */ /* 0x000ee20008000800 */
[----:B-12---:R-:W-:-:S05]  /*0530*/  IMAD.MOV.U32 R0, RZ, RZ, 0x6000 ;  /* 0x00006000ff007424 */ /* 0x006fca00078e00ff */
[----:B---3--:R-:W-:-:S04]  /*0540*/  LOP3.LUT R0, R5, 0x4000, R0, 0xd8, !PT ;  /* 0x0000400005007812 */ /* 0x008fc800078ed800 */
[----:B------:R-:W-:-:S05]  /*0550*/  LOP3.LUT R0, R0, 0x400000, RZ, 0xb8, !PT ;  /* 0x0040000000007812 */ /* 0x000fca00078eb8ff */
[----:B------:R1:W-:Y:S02]  /*0560*/  STS [UR20+0x8], R0 ;  /* 0x00000800ff007988 */ /* 0x0003e40008000814 */
.L_x_10:
[----:B------:R-:W-:Y:S05]  /*0570*/  BSYNC B0 ;  /* 0x0000000000007941 */ /* 0x000fea0003800000 */
.L_x_7:
[----:B-1234-:R-:W1:Y:S02]  /*0580*/  @!P1 LDS R0, [UR20+0x8] ;  /* 0x00000814ff009984 */ /* 0x01ee640008000800 */
[----:B-1----:R-:W-:-:S05]  /*0590*/  @!P1 LOP3.LUT R0, R0, 0x8000, RZ, 0xb8, !PT ;  /* 0x0000800000009812 */ /* 0x002fca00078eb8ff */
[----:B------:R3:W-:Y:S02]  /*05a0*/  @!P1 STS [UR20+0x8], R0 ;  /* 0x00000800ff009988 */ /* 0x0007e40008000814 */
.L_x_11:
[----:B------:R-:W-:Y:S05]  /*05b0*/  BSYNC B1 ;  /* 0x0000000000017941 */ /* 0x000fea0003800000 */
.L_x_6:
[----:B------:R-:W-:Y:S05]  /*05c0*/  WARPSYNC.ALL ;  /* 0x0000000000007948 */ /* 0x000fea0003800000 */
[----:B------:R-:W4:Y:S02]  /*05d0*/  LDC R7, c[0x0][0x22c] ;  /* 0x00008b00ff077b82 */ /* 0x000f240000000800 */
[----:B----4-:R-:W-:Y:S01]  /*05e0*/  VIADD R7, R7, 0xffffffff ;  /* 0xffffffff07077836 */ /* 0x010fe20000000000 */
[----:B------:R-:W-:Y:S06]  /*05f0*/  @P0 BRA `(.L_x_12) ;  /* 0x0000000000280947 */ /* 0x000fec0003800000 */
[----:B-123--:R-:W1:Y:S01]  /*0600*/  S2R R0, SR_LANEID ;  /* 0x0000000000007919 */ /* 0x00ee620000000000 */
[----:B------:R-:W-:Y:S05]  /*0610*/  WARPSYNC.ALL ;  /* 0x0000000000007948 */ /* 0x000fea0003800000 */
[----:B-1----:R-:W-:-:S05]  /*0620*/  IMAD.SHL.U32 R0, R0, 0x4, RZ ;  /* 0x0000000400007824 */ /* 0x002fca00078e00ff */
[----:B------:R-:W1:Y:S01]  /*0630*/  LDS R9, [R0+UR20] ;  /* 0x0000001400097984 */ /* 0x000e620008000800 */
[----:B------:R-:W-:-:S05]  /*0640*/  IADD3 R4, P2, R0, UR22, RZ ;  /* 0x0000001600047c10 */ /* 0x000fca000ff5e0ff */
[----:B------:R-:W-:-:S05]  /*0650*/  IMAD.X R5, RZ, RZ, UR23, P2 ;  /* 0x00000017ff057e24 */ /* 0x000fca00090e06ff */
[----:B-1----:R4:W5:Y:S01]  /*0660*/  ATOMG.E.EXCH.STRONG.GPU PT, RZ, [R4], R9 ;  /* 0x0000000904ff73a8 */ /* 0x00296200041ee100 */
[----:B------:R-:W-:-:S04]  /*0670*/  DEPBAR {5,4,3,2,1,0} ;  /* 0x0000003f0000791a */ /* 0x000fc80000000000 */
[----:B------:R4:W-:Y:S01]  /*0680*/  UTMACCTL.IV [UR22] ;  /* 0x00000000160079b9 */ /* 0x0009e20008000000 */
[----:B------:R-:W-:Y:S01]  /*0690*/  NOP ;  /* 0x0000000000007918 */ /* 0x000fe20000000000 */
.L_x_12:
[----:B------:R-:W-:Y:S05]  /*06a0*/  @P0 BRA `(.L_x_13) ;  /* 0x00000000000c0947 */ /* 0x000fea0003800000 */
[----:B------:R0:W-:Y:S01]  /*06b0*/  UTMACMDFLUSH ;  /* 0x00000000000079b7 */ /* 0x0001e20000000000 */
[----:B------:R-:W-:Y:S05]  /*06c0*/  @P0 BRA `(.L_x_13) ;  /* 0x0000000000040947 */ /* 0x000fea0003800000 */
[----:B------:R-:W-:-:S04]  /*06d0*/  DEPBAR.LE SB0, 0x0 ;  /* 0x000080000000791a */ /* 0x000fc80000000000 */
.L_x_13:
[----:B------:R-:W-:Y:S05]  /*06e0*/  WARPSYNC.ALL ;  /* 0x0000000000007948 */ /* 0x000fea0003800000 */
[----:B-----5:R-:W-:Y:S06]  /*06f0*/  BAR.SYNC.DEFER_BLOCKING 0x0 ;  /* 0x0000000000007b1d */ /* 0x020fec0000010000 */
[----:B------:R-:W-:Y:S02]  /*0700*/  BSSY B1, `(.L_x_14) ;  /* 0x000000b000017945 */ /* 0x000fe40003800000 */
[----:B------:R-:W-:Y:S06]  /*0710*/  BAR.SYNC.DEFER_BLOCKING 0x0 ;  /* 0x0000000000007b1d */ /* 0x000fec0000010000 */
[----:B------:R1:W-:Y:S01]  /*0720*/  @!P0 STS [R12], RZ ;  /* 0x000000ff0c008388 */ /* 0x0003e20000000800 */
[----:B------:R-:W-:Y:S01]  /*0730*/  NOP ;  /* 0x0000000000007918 */ /* 0x000fe20000000000 */
[----:B------:R-:W-:Y:S05]  /*0740*/  @P1 BRA `(.L_x_15) ;  /* 0x0000000000181947 */ /* 0x000fea0003800000 */
[----:B-123--:R-:W1:Y:S01]  /*0750*/  LDS R0, [UR20+0x8] ;  /* 0x00000814ff007984 */ /* 0x00ee620008000800 */
[----:B----4-:R-:W2:Y:S01]  /*0760*/  LDC.64 R8, c[0x0][0x218] ;  /* 0x00008600ff087b82 */ /* 0x010ea20000000a00 */
[----:B------:R-:W-:Y:S02]  /*0770*/  IMAD.MOV.U32 R5, RZ, RZ, 0x70 ;  /* 0x00000070ff057424 */ /* 0x000fe400078e00ff */
[----:B--2---:R2:W-:Y:S03]  /*0780*/  STS.64 [UR20], R8 ;  /* 0x00000008ff007988 */ /* 0x0045e60008000a14 */
[----:B-1----:R-:W-:-:S05]  /*0790*/  LOP3.LUT R0, R0, 0x10, R5, 0xd8, !PT ;  /* 0x0000001000007812 */ /* 0x002fca00078ed805 */
[----:B------:R2:W-:Y:S02]  /*07a0*/  STS [UR20+0x8], R0 ;  /* 0x00000800ff007988 */ /* 0x0005e40008000814 */
.L_x_15:
[----:B----4-:R-:W-:Y:S05]  /*07b0*/  BSYNC B1 ;  /* 0x0000000000017941 */ /* 0x010fea0003800000 */
.L_x_14:
[----:B------:R-:W-:Y:S04]  /*07c0*/  BSSY B1, `(.L_x_16) ;  /* 0x000000a000017945 */ /* 0x000fe80003800000 */
[----:B------:R-:W-:Y:S05]  /*07d0*/  @P1 BRA `(.L_x_17) ;  /* 0x0000000000201947 */ /* 0x000fea0003800000 */
[----:B-123--:R-:W1:Y:S01]  /*07e0*/  LDS R0, [UR20+0x34] ;  /* 0x00003414ff007984 */ /* 0x00ee620008000800 */
[----:B------:R-:W-:Y:S02]  /*07f0*/  IMAD.MOV.U32 R5, RZ, RZ, 0x3f000000 ;  /* 0x3f000000ff057424 */ /* 0x000fe400078e00ff */
[----:B------:R-:W-:Y:S01]  /*0800*/  @!P1 IMAD.MOV.U32 R4, RZ, RZ, 0x1f ;  /* 0x0000001fff049424 */ /* 0x000fe200078e00ff */
[----:B------:R-:W2:Y:S02]  /*0810*/  @!P1 LDS R9, [UR20+0x38] ;  /* 0x00003814ff099984 */ /* 0x000ea40008000800 */
[----:B-1----:R-:W-:Y:S02]  /*0820*/  LOP3.LUT R0, R0, 0xff000000, R5, 0xb8, !PT ;  /* 0xff00000000007812 */ /* 0x002fe400078eb805 */
[----:B--2---:R-:W-:-:S03]  /*0830*/  @!P1 LOP3.LUT R4, R9, 0xff, R4, 0xb8, !PT ;  /* 0x000000ff09049812 */ /* 0x004fc600078eb804 */
[----:B------:R4:W-:Y:S04]  /*0840*/  STS [UR20+0x34], R0 ;  /* 0x00003400ff007988 */ /* 0x0009e80008000814 */
[----:B------:R4:W-:Y:S02]  /*0850*/  @!P1 STS [UR20+0x38], R4 ;  /* 0x00003804ff009988 */ /* 0x0009e40008000814 */
.L_x_17:
[----:B------:R-:W-:Y:S05]  /*0860*/  BSYNC B1 ;  /* 0x0000000000017941 */ /* 0x000fea0003800000 */
.L_x_16:
[----:B------:R-:W-:Y:S04]  /*0870*/  BSSY B1, `(.L_x_18) ;  /* 0x0000004000017945 */ /* 0x000fe80003800000 */
[----:B------:R-:W-:Y:S05]  /*0880*/  @P1 BRA `(.L_x_19) ;  /* 0x0000000000081947 */ /* 0x000fea0003800000 */
[----:B------:R1:W-:Y:S04]  /*0890*/  STS [UR20+0x24], R13 ;  /* 0x0000240dff007988 */ /* 0x0003e80008000814 */
[----:B------:R1:W-:Y:S02]  /*08a0*/  STS [UR20+0x20], R7 ;  /* 0x00002007ff007988 */ /* 0x0003e40008000814 */
.L_x_19:
[----:B------:R-:W-:Y:S05]  /*08b0*/  BSYNC B1 ;  /* 0x0000000000017941 */ /* 0x000fea0003800000 */
.L_x_18:
[----:B------:R-:W-:Y:S04]  /*08c0*/  BSSY B1, `(.L_x_20) ;  /* 0x000000e000017945 */ /* 0x000fe80003800000 */
[----:B------:R-:W-:Y:S05]  /*08d0*/  @P1 BRA `(.L_x_21) ;  /* 0x0000000000301947 */ /* 0x000fea0003800000 */
[----:B----4-:R-:W4:Y:S01]  /*08e0*/  LDS R4, [UR20+0x34] ;  /* 0x00003414ff047984 */ /* 0x010f220008000800 */
[----:B------:R-:W5:Y:S03]  /*08f0*/  LDC.64 R10, c[0x0][0x240] ;  /* 0x00009000ff0a7b82 */ /* 0x000f660000000a00 */
[----:B-123--:R-:W1:Y:S01]  /*0900*/  LDS R0, [UR20+0x1c] ;  /* 0x00001c14ff007984 */ /* 0x00ee620008000800 */
[C---:B-----5:R-:W-:Y:S01]  /*0910*/  SHF.L.U64.HI R8, R10.reuse, 0x1, R11 ;  /* 0x000000010a087819 */ /* 0x060fe2000001020b */
[----:B------:R-:W-:-:S03]  /*0920*/  IMAD.SHL.U32 R5, R10, 0x2, RZ ;  /* 0x000000020a057824 */ /* 0x000fc600078e00ff */
[--C-:B------:R-:W-:Y:S02]  /*0930*/  SHF.R.U32.HI R9, RZ, 0x4, R8.reuse ;  /* 0x00000004ff097819 */ /* 0x100fe40000011608 */
[----:B------:R-:W-:-:S05]  /*0940*/  SHF.R.U64 R5, R5, 0x4, R8 ;  /* 0x0000000405057819 */ /* 0x000fca0000001208 */
[----:B------:R2:W-:Y:S01]  /*0950*/  STS [UR20+0xc], R5 ;  /* 0x00000c05ff007988 */ /* 0x0005e20008000814 */
[----:B----4-:R-:W-:Y:S02]  /*0960*/  LOP3.LUT R4, R4, 0x7, RZ, 0xb8, !PT ;  /* 0x0000000704047812 */ /* 0x010fe400078eb8ff */
[----:B-1----:R-:W-:-:S03]  /*0970*/  LOP3.LUT R0, R0, 0xf, R9, 0xb8, !PT ;  /* 0x0000000f00007812 */ /* 0x002fc600078eb809 */
[----:B------:R2:W-:Y:S04]  /*0980*/  STS [UR20+0x34], R4 ;  /* 0x00003404ff007988 */ /* 0x0005e80008000814 */
[----:B------:R2:W-:Y:S02]  /*0990*/  STS [UR20+0x1c], R0 ;  /* 0x00001c00ff007988 */ /* 0x0005e40008000814 */
.L_x_21:
[----:B------:R-:W-:Y:S05]  /*09a0*/  BSYNC B1 ;  /* 0x0000000000017941 */ /* 0x000fea0003800000 */
.L_x_20:
[----:B------:R-:W-:Y:S04]  /*09b0*/  BSSY B2, `(.L_x_22) ;  /* 0x000001a000027945 */ /* 0x000fe80003800000 */
[----:B------:R-:W-:Y:S04]  /*09c0*/  BSSY B1, `(.L_x_23) ;  /* 0x0000015000017945 */ /* 0x000fe80003800000 */
[----:B------:R-:W-:Y:S05]  /*09d0*/  @P1 BRA `(.L_x_24) ;  /* 0x0000000000201947 */ /* 0x000fea0003800000 */
[----:B-1234-:R-:W1:Y:S02]  /*09e0*/  LDS R0, [UR20+0x34] ;  /* 0x00003414ff007984 */ /* 0x01ee640008000800 */
[----:B-1----:R-:W-:-:S05]  /*09f0*/  LOP3.LUT R0, R0, 0x38, RZ, 0xb8, !PT ;  /* 0x0000003800007812 */ /* 0x002fca00078eb8ff */
[----:B------:R1:W-:Y:S01]  /*0a00*/  STS [UR20+0x34], R0 ;  /* 0x00003400ff007988 */ /* 0x0003e20008000814 */
[----:B------:R-:W-:Y:S05]  /*0a10*/  @P1 BRA `(.L_x_25) ;  /* 0x0000000000201947 */ /* 0x000fea0003800000 */
[----:B-1----:R-:W1:Y:S01]  /*0a20*/  LDS R0, [UR20+0x8] ;  /* 0x00000814ff007984 */ /* 0x002e620008000800 */
[----:B------:R-:W-:-:S05]  /*0a30*/  IMAD.MOV.U32 R5, RZ, RZ, 0x780 ;  /* 0x00000780ff057424 */ /* 0x000fca00078e00ff */
[----:B-1----:R-:W-:-:S05]  /*0a40*/  LOP3.LUT R0, R0, 0x500, R5, 0xd8, !PT ;  /* 0x0000050000007812 */ /* 0x002fca00078ed805 */
[----:B------:R1:W-:Y:S02]  /*0a50*/  STS [UR20+0x8], R0 ;  /* 0x00000800ff007988 */ /* 0x0003e40008000814 */
.L_x_24:
[----:B------:R-:W-:Y:S05]  /*0a60*/  @P1 BRA `(.L_x_26) ;  /* 0x0000000000281947 */ /* 0x000fea0003800000 */
[----:B-1234-:R-:W1:Y:S02]  /*0a70*/  LDS R0, [UR20+0x8] ;  /* 0x00000814ff007984 */ /* 0x01ee640008000800 */
[----:B-1----:R-:W-:-:S05]  /*0a80*/  LOP3.LUT R0, R0, 0x1800, RZ, 0xb8, !PT ;  /* 0x0000180000007812 */ /* 0x002fca00078eb8ff */
[----:B------:R2:W-:Y:S02]  /*0a90*/  STS [UR20+0x8], R0 ;  /* 0x00000800ff007988 */ /* 0x0005e40008000814 */
.L_x_25:
[----:B------:R-:W-:Y:S05]  /*0aa0*/  @P1 BREAK B1 ;  /* 0x0000000000011942 */ /* 0x000fea0003800000 */
[----:B------:R-:W-:Y:S05]  /*0ab0*/  @P1 BRA `(.L_x_27) ;  /* 0x0000000000241947 */ /* 0x000fea0003800000 */
[----:B-12---:R-:W1:Y:S01]  /*0ac0*/  LDS R0, [UR20+0x8] ;  /* 0x00000814ff007984 */ /* 0x006e620008000800 */
[----:B------:R-:W-:-:S05]  /*0ad0*/  IMAD.MOV.U32 R5, RZ, RZ, 0x6000 ;  /* 0x00006000ff057424 */ /* 0x000fca00078e00ff */
[----:B-1----:R-:W-:-:S04]  /*0ae0*/  LOP3.LUT R0, R0, 0x6000, R5, 0xd8, !PT ;  /* 0x0000600000007812 */ /* 0x002fc800078ed805 */
[----:B------:R-:W-:-:S05]  /*0af0*/  LOP3.LUT R0, R0, 0x400000, RZ, 0xb8, !PT ;  /* 0x0040000000007812 */ /* 0x000fca00078eb8ff */
[----:B------:R1:W-:Y:S02]  /*0b00*/  STS [UR20+0x8], R0 ;  /* 0x00000800ff007988 */ /* 0x0003e40008000814 */
.L_x_26:
[----:B------:R-:W-:Y:S05]  /*0b10*/  BSYNC B1 ;  /* 0x0000000000017941 */ /* 0x000fea0003800000 */
.L_x_23:
[----:B-1234-:R-:W1:Y:S02]  /*0b20*/  @!P1 LDS R0, [UR20+0x8] ;  /* 0x00000814ff009984 */ /* 0x01ee640008000800 */
[----:B-1----:R-:W-:-:S05]  /*0b30*/  @!P1 LOP3.LUT R0, R0, 0x8000, RZ, 0xb8, !PT ;  /* 0x0000800000009812 */ /* 0x002fca00078eb8ff */
[----:B------:R3:W-:Y:S02]  /*0b40*/  @!P1 STS [UR20+0x8], R0 ;  /* 0x00000800ff009988 */ /* 0x0007e40008000814 */
.L_x_27:
[----:B------:R-:W-:Y:S05]  /*0b50*/  BSYNC B2 ;  /* 0x0000000000027941 */ /* 0x000fea0003800000 */
.L_x_22:
[----:B------:R-:W-:Y:S05]  /*0b60*/  WARPSYNC.ALL ;  /* 0x0000000000007948 */ /* 0x000fea0003800000 */
[----:B------:R-:W-:-:S04]  /*0b70*/  UIADD3 UR25, UR5, 0x80, URZ ;  /* 0x0000008005197890 */ /* 0x000fc8000fffe03f */
[----:B------:R-:W-:-:S04]  /*0b80*/  UIADD3 UR24, UP0, UR25, UR26, URZ ;  /* 0x0000001a19187290 */ /* 0x000fc8000ff1e03f */
[----:B------:R-:W-:Y:S01]  /*0b90*/  ULEA.HI.X.SX32 UR25, UR25, UR27, 0x1, UP0 ;  /* 0x0000001b19197291 */ /* 0x000fe200080f0e3f */
[----:B------:R-:W-:Y:S11]  /*0ba0*/  @P0 BRA `(.L_x_28) ;  /* 0x0000000000280947 */ /* 0x000ff60003800000 */
        /* <DEDUP_REMOVED lines=10> */
.L_x_28:
[----:B------:R-:W-:Y:S05]  /*0c50*/  @P0 BRA `(.L_x_29) ;  /* 0x00000000000c0947 */ /* 0x000fea0003800000 */
[----:B------:R0:W-:Y:S01]  /*0c60*/  UTMACMDFLUSH ;  /* 0x00000000000079b7 */ /* 0x0001e20000000000 */
[----:B------:R-:W-:Y:S05]  /*0c70*/  @P0 BRA `(.L_x_29) ;  /* 0x0000000000040947 */ /* 0x000fea0003800000 */
[----:B------:R-:W-:-:S04]  /*0c80*/  DEPBAR.LE SB0, 0x0 ;  /* 0x000080000000791a */ /* 0x000fc80000000000 */
.L_x_29:
        /* <DEDUP_REMOVED lines=13> */
.L_x_31:
[----:B----4-:R-:W-:Y:S05]  /*0d60*/  BSYNC B2 ;  /* 0x0000000000027941 */ /* 0x010fea0003800000 */
.L_x_30:
[----:B------:R-:W-:Y:S04]  /*0d70*/  BSSY B3, `(.L_x_32) ;  /* 0x0000011000037945 */ /* 0x000fe80003800000 */
[----:B------:R-:W-:Y:S04]  /*0d80*/  BSSY B2, `(.L_x_33) ;  /* 0x000000e000027945 */ /* 0x000fe80003800000 */
[----:B------:R-:W-:Y:S05]  /*0d90*/  @P1 BRA `(.L_x_34) ;  /* 0x0000000000241947 */ /* 0x000fea0003800000 */
[----:B-123--:R-:W1:Y:S01]  /*0da0*/  LDS R0, [UR20+0x34] ;  /* 0x00003414ff007984 */ /* 0x00ee620008000800 */
[----:B------:R-:W-:-:S05]  /*0db0*/  IMAD.MOV.U32 R5, RZ, RZ, 0x3f000000 ;  /* 0x3f000000ff057424 */ /* 0x000fca00078e00ff */
[----:B-1----:R-:W-:-:S05]  /*0dc0*/  LOP3.LUT R0, R0, 0xff000000, R5, 0xb8, !PT ;  /* 0xff00000000007812 */ /* 0x002fca00078eb805 */
[----:B------:R1:W-:Y:S01]  /*0dd0*/  STS [UR20+0x34], R0 ;  /* 0x00003400ff007988 */ /* 0x0003e20008000814 */
[----:B------:R-:W-:Y:S05]  /*0de0*/  @P1 BRA `(.L_x_35) ;  /* 0x00000000001c1947 */ /* 0x000fea0003800000 */
[----:B-1----:R-:W1:Y:S01]  /*0df0*/  LDS R0, [UR20+0x38] ;  /* 0x00003814ff007984 */ /* 0x002e620008000800 */
[----:B------:R-:W-:-:S05]  /*0e00*/  IMAD.MOV.U32 R5, RZ, RZ, 0xff ;  /* 0x000000ffff057424 */ /* 0x000fca00078e00ff */
[----:B-1----:R-:W-:-:S05]  /*0e10*/  LOP3.LUT R0, R0, 0xff, R5, 0xb8, !PT ;  /* 0x000000ff00007812 */ /* 0x002fca00078eb805 */
[----:B------:R4:W-:Y:S02]  /*0e20*/  STS [UR20+0x38], R0 ;  /* 0x00003800ff007988 */ /* 0x0009e40008000814 */
.L_x_34:
[----:B------:R-:W-:Y:S05]  /*0e30*/  @P1 BREAK B2 ;  /* 0x0000000000021942 */ /* 0x000fea0003800000 */
[----:B------:R-:W-:Y:S05]  /*0e40*/  @P1 BRA `(.L_x_36) ;  /* 0x00000000000c1947 */ /* 0x000fea0003800000 */
[----:B------:R1:W-:Y:S02]  /*0e50*/  STS [UR20+0x20], R7 ;  /* 0x00002007ff007988 */ /* 0x0003e40008000814 */
.L_x_35:
[----:B------:R-:W-:Y:S05]  /*0e60*/  BSYNC B2 ;  /* 0x0000000000027941 */ /* 0x000fea0003800000 */
.L_x_33:
[----:B------:R1:W-:Y:S02]  /*0e70*/  @!P1 STS [UR20+0x24], R6 ;  /* 0x00002406ff009988 */ /* 0x0003e40008000814 */
.L_x_36:
[----:B------:R-:W-:Y:S05]  /*0e80*/  BSYNC B3 ;  /* 0x0000000000037941 */ /* 0x000fea0003800000 */
.L_x_32:
[----:B------:R-:W-:Y:S05]  /*0e90*/  WARPSYNC.ALL ;  /* 0x0000000000007948 */ /* 0x000fea0003800000 */
[----:B------:R-:W-:Y:S04]  /*0ea0*/  BSSY B3, `(.L_x_37) ;  /* 0x000000e000037945 */ /* 0x000fe80003800000 */
[----:B------:R-:W-:Y:S05]  /*0eb0*/  @P1 BRA `(.L_x_38) ;  /* 0x0000000000301947 */ /* 0x000fea0003800000 */
[----:B------:R-:W5:Y:S01]  /*0ec0*/  LDS R4, [UR20+0x34] ;  /* 0x00003414ff047984 */ /* 0x000f620008000800 */
[----:B--2---:R-:W2:Y:S03]  /*0ed0*/  LDC.64 R8, c[0x0][0x248] ;  /* 0x00009200ff087b82 */ /* 0x004ea60000000a00 */
[----:B-1-34-:R-:W1:Y:S01]  /*0ee0*/  LDS R0, [UR20+0x1c] ;  /* 0x00001c14ff007984 */ /* 0x01ae620008000800 */
[C---:B--2---:R-:W-:Y:S01]  /*0ef0*/  SHF.L.U64.HI R6, R8.reuse, 0x1, R9 ;  /* 0x0000000108067819 */ /* 0x044fe20000010209 */
[----:B------:R-:W-:-:S03]  /*0f00*/  IMAD.SHL.U32 R5, R8, 0x2, RZ ;  /* 0x0000000208057824 */ /* 0x000fc600078e00ff */
[--C-:B------:R-:W-:Y:S02]  /*0f10*/  SHF.R.U32.HI R7, RZ, 0x4, R6.reuse ;  /* 0x00000004ff077819 */ /* 0x100fe40000011606 */
[----:B------:R-:W-:-:S05]  /*0f20*/  SHF.R.U64 R5, R5, 0x4, R6 ;  /* 0x0000000405057819 */ /* 0x000fca0000001206 */
[----:B------:R2:W-:Y:S01]  /*0f30*/  STS [UR20+0xc], R5 ;  /* 0x00000c05ff007988 */ /* 0x0005e20008000814 */
[----:B-----5:R-:W-:Y:S02]  /*0f40*/  LOP3.LUT R4, R4, 0x7, RZ, 0xb8, !PT ;  /* 0x0000000704047812 */ /* 0x020fe400078eb8ff */
[----:B-1----:R-:W-:-:S03]  /*0f50*/  LOP3.LUT R0, R0, 0xf, R7, 0xb8, !PT ;  /* 0x0000000f00007812 */ /* 0x002fc600078eb807 */
[----:B------:R2:W-:Y:S04]  /*0f60*/  STS [UR20+0x34], R4 ;  /* 0x00003404ff007988 */ /* 0x0005e80008000814 */
[----:B------:R2:W-:Y:S02]  /*0f70*/  STS [UR20+0x1c], R0 ;  /* 0x00001c00ff007988 */ /* 0x0005e40008000814 */
.L_x_38:
[----:B------:R-:W-:Y:S05]  /*0f80*/  BSYNC B3 ;  /* 0x0000000000037941 */ /* 0x000fea0003800000 */
.L_x_37:
        /* <DEDUP_REMOVED lines=11> */
.L_x_41:
[----:B------:R-:W-:Y:S05]  /*1040*/  @P1 BRA `(.L_x_43) ;  /* 0x0000000000281947 */ /* 0x000fea0003800000 */
[----:B-1234-:R-:W1:Y:S02]  /*1050*/  LDS R0, [UR20+0x8] ;  /* 0x00000814ff007984 */ /* 0x01ee640008000800 */
[----:B-1----:R-:W-:-:S05]  /*1060*/  LOP3.LUT R0, R0, 0x1800, RZ, 0xb8, !PT ;  /* 0x0000180000007812 */ /* 0x002fca00078eb8ff */
[----:B------:R2:W-:Y:S02]  /*1070*/  STS [UR20+0x8], R0 ;  /* 0x00000800ff007988 */ /* 0x0005e40008000814 */
.L_x_42:
[----:B------:R-:W-:Y:S05]  /*1080*/  @P1 BREAK B4 ;  /* 0x0000000000041942 */ /* 0x000fea0003800000 */
[----:B------:R-:W-:Y:S05]  /*1090*/  @P1 BRA `(.L_x_44) ;  /* 0x0000000000241947 */ /* 0x000fea0003800000 */
[----:B-12---:R-:W1:Y:S01]  /*10a0*/  LDS R0, [UR20+0x8] ;  /* 0x00000814ff007984 */ /* 0x006e620008000800 */
[----:B------:R-:W-:-:S05]  /*10b0*/  IMAD.MOV.U32 R5, RZ, RZ, 0x6000 ;  /* 0x00006000ff057424 */ /* 0x000fca00078e00ff */
[----:B-1----:R-:W-:-:S04]  /*10c0*/  LOP3.LUT R0, R0, 0x6000, R5, 0xd8, !PT ;  /* 0x0000600000007812 */ /* 0x002fc800078ed805 */
[----:B------:R-:W-:-:S05]  /*10d0*/  LOP3.LUT R0, R0, 0x400000, RZ, 0xb8, !PT ;  /* 0x0040000000007812 */ /* 0x000fca00078eb8ff */
[----:B------:R1:W-:Y:S02]  /*10e0*/  STS [UR20+0x8], R0 ;  /* 0x00000800ff007988 */ /* 0x0003e40008000814 */
.L_x_43:
[----:B------:R-:W-:Y:S05]  /*10f0*/  BSYNC B4 ;  /* 0x0000000000047941 */ /* 0x000fea0003800000 */
.L_x_40:
[----:B-1234-:R-:W1:Y:S02]  /*1100*/  @!P1 LDS R0, [UR20+0x8] ;  /* 0x00000814ff009984 */ /* 0x01ee640008000800 */
[----:B-1----:R-:W-:-:S05]  /*1110*/  @!P1 LOP3.LUT R0, R0, 0x8000, RZ, 0xb8, !PT ;  /* 0x0000800000009812 */ /* 0x002fca00078eb8ff */
[----:B------:R3:W-:Y:S02]  /*1120*/  @!P1 STS [UR20+0x8], R0 ;  /* 0x00000800ff009988 */ /* 0x0007e40008000814 */
.L_x_44:
[----:B------:R-:W-:Y:S05]  /*1130*/  BSYNC B3 ;  /* 0x0000000000037941 */ /* 0x000fea0003800000 */
.L_x_39:
[----:B------:R-:W-:Y:S05]  /*1140*/  WARPSYNC.ALL ;  /* 0x0000000000007948 */ /* 0x000fea0003800000 */
[----:B------:R4:W-:Y:S01]  /*1150*/  STL [R1+0x400], RZ ;  /* 0x000400ff01007387 */ /* 0x0009e20000100800 */
[----:B------:R-:W-:Y:S01]  /*1160*/  UIADD3 UR5, UR5, 0x100, URZ ;  /* 0x0000010005057890 */ /* 0x000fe2000fffe03f */
[----:B------:R-:W-:Y:S02]  /*1170*/  ISETP.GE.AND P2, PT, R14, 0x1, PT ;  /* 0x000000010e00780c */ /* 0x000fe40003f46270 */
[----:B------:R-:W-:Y:S01]  /*1180*/  SHF.R.U32.HI R6, RZ, 0x5, R3 ;  /* 0x00000005ff067819 */ /* 0x000fe20000011603 */
[----:B------:R-:W-:-:S04]  /*1190*/  UIADD3 UR26, UP0, UR5, UR26, URZ ;  /* 0x0000001a051a7290 */ /* 0x000fc8000ff1e03f */
[----:B------:R-:W-:Y:S01]  /*11a0*/  ULEA.HI.X.SX32 UR27, UR5, UR27, 0x1, UP0 ;  /* 0x0000001b051b7291 */ /* 0x000fe200080f0e3f */
[----:B----4-:R-:W-:Y:S11]  /*11b0*/  @P0 BRA `(.L_x_45) ;  /* 0x0000000000280947 */ /* 0x010ff60003800000 */
        /* <DEDUP_REMOVED lines=10> */
.L_x_45:
[----:B------:R-:W-:Y:S05]  /*1260*/  @P0 BRA `(.L_x_46) ;  /* 0x00000000000c0947 */ /* 0x000fea0003800000 */
[----:B------:R0:W-:Y:S01]  /*1270*/  UTMACMDFLUSH ;  /* 0x00000000000079b7 */ /* 0x0001e20000000000 */
[----:B------:R-:W-:Y:S05]  /*1280*/  @P0 BRA `(.L_x_46) ;  /* 0x0000000000040947 */ /* 0x000fea0003800000 */
[----:B------:R-:W-:-:S04]  /*1290*/  DEPBAR.LE SB0, 0x0 ;  /* 0x000080000000791a */ /* 0x000fc80000000000 */
.L_x_46:
[----:B------:R1:W-:Y:S01]  /*12a0*/  STL [R1+0x404], RZ ;  /* 0x000404ff01007387 */ /* 0x0003e20000100800 */
[----:B------:R-:W-:Y:S05]  /*12b0*/  WARPSYNC.ALL ;  /* 0x0000000000007948 */ /* 0x000fea0003800000 */
[----:B------:R1:W-:Y:S01]  /*12c0*/  STL [R1+0x408], RZ ;  /* 0x000408ff01007387 */ /* 0x0003e20000100800 */
[----:B-----5:R-:W-:Y:S01]  /*12d0*/  VOTEU.ALL UP0, P1 ;  /* 0x00000000003f7886 */ /* 0x020fe20000800000 */
[----:B------:R-:W-:Y:S01]  /*12e0*/  UMOV UR6, 0x1 ;  /* 0x0000000100067882 */ /* 0x000fe20000000000 */
[----:B------:R-:W-:Y:S01]  /*12f0*/  VOTEU.ALL UP1, P1 ;  /* 0x00000000003f7886 */ /* 0x000fe20000820000 */
[----:B------:R1:W-:Y:S01]  /*1300*/  STL [R1+0x40c], RZ ;  /* 0x00040cff01007387 */ /* 0x0003e20000100800 */
[----:B------:R-:W-:Y:S01]  /*1310*/  R2UR UR21, R6 ;  /* 0x00000000061572ca */ /* 0x000fe200000e0000 */
[----:B------:R-:W-:-:S04]  /*1320*/  @!UP0 UIADD3 UR8, -UR6, 0x100000, URZ ;  /* 0x0010000006088890 */ /* 0x000fc8000fffe13f */
[----:B------:R-:W-:Y:S02]  /*1330*/  @!UP0 USHF.L.U32 UR9, UR8, 0xb, URZ ;  /* 0x0000000b08098899 */ /* 0x000fe4000800063f */
[----:B------:R-:W-:Y:S01]  /*1340*/  @!UP0 USHF.L.U32 UR8, UR8, 0x1, URZ ;  /* 0x0000000108088899 */ /* 0x000fe2000800063f */
[----:B------:R-:W-:Y:S01]  /*1350*/  CS2R R24, SRZ ;  /* 0x0000000000187805 */ /* 0x000fe2000001ff00 */
[----:B------:R1:W-:Y:S01]  /*1360*/  STL [R1+0x410], RZ ;  /* 0x000410ff01007387 */ /* 0x0003e20000100800 */
[----:B------:R-:W-:-:S04]  /*1370*/  @!UP0 UIADD3 UR6, -UR6, 0x100000, URZ ;  /* 0x0010000006068890 */ /* 0x000fc8000fffe13f */
[----:B------:R-:W-:Y:S02]  /*1380*/  @!UP0 USHF.L.U32 UR7, UR6, 0xb, URZ ;  /* 0x0000000b06078899 */ /* 0x000fe4000800063f */
[----:B------:R-:W-:Y:S01]  /*1390*/  @!UP0 USHF.L.U32 UR6, UR6, 0x1, URZ ;  /* 0x0000000106068899 */ /* 0x000fe2000800063f */
[----:B------:R-:W-:Y:S01]  /*13a0*/  CS2R R26, SRZ ;  /* 0x00000000001a7805 */ /* 0x000fe2000001ff00 */
[----:B------:R-:W-:Y:S01]  /*13b0*/  VOTEU.ALL UP0, P1 ;  /* 0x00000000003f7886 */ /* 0x000fe20000800000 */
[----:B------:R1:W-:Y:S01]  /*13c0*/  STL [R1+0x414], RZ ;  /* 0x000414ff01007387 */ /* 0x0003e20000100800 */
[----:B------:R-:W-:Y:S01]  /*13d0*/  USHF.L.U32 UR32, UR33, 0x8, URZ ;  /* 0x0000000821207899 */ /* 0x000fe2000800063f */
[----:B------:R-:W-:Y:S01]  /*13e0*/  CS2R R28, SRZ ;  /* 0x00000000001c7805 */ /* 0x000fe2000001ff00 */
[----:B------:R-:W-:Y:S01]  /*13f0*/  USHF.L.U32 UR11, UR34, 0x8, URZ ;  /* 0x00000008220b7899 */ /* 0x000fe2000800063f */
[----:B------:R1:W-:Y:S01]  /*1400*/  STL [R1+0x418], RZ ;  /* 0x000418ff01007387 */ /* 0x0003e20000100800 */
[----:B------:R-:W-:-:S02]  /*1410*/  CS2R R30, SRZ ;  /* 0x00000000001e7805 */ /* 0x000fc4000001ff00 */
[----:B------:R-:W-:Y:S02]  /*1420*/  CS2R R32, SRZ ;  /* 0x0000000000207805 */ /* 0x000fe4000001ff00 */
[----:B------:R-:W-:Y:S01]  /*1430*/  CS2R R34, SRZ ;  /* 0x0000000000227805 */ /* 0x000fe2000001ff00 */
[----:B------:R1:W-:Y:S01]  /*1440*/  STL [R1+0x41c], RZ ;  /* 0x00041cff01007387 */ /* 0x0003e20000100800 */
[----:B------:R-:W-:Y:S02]  /*1450*/  CS2R R36, SRZ ;  /* 0x0000000000247805 */ /* 0x000fe4000001ff00 */
[----:B------:R-:W-:Y:S02]  /*1460*/  CS2R R38, SRZ ;  /* 0x0000000000267805 */ /* 0x000fe4000001ff00 */
[----:B------:R-:W-:Y:S01]  /*1470*/  CS2R R40, SRZ ;  /* 0x0000000000287805 */ /* 0x000fe2000001ff00 */
        /* <DEDUP_REMOVED lines=73> */
[----:B------:R-:W-:-:S03]  /*1910*/  CS2R R150, SRZ ;  /* 0x0000000000967805 */ /* 0x000fc6000001ff00 */
[----:B------:R1:W-:Y:S04]  /*1920*/  STL [R1+0x46c], RZ ;  /* 0x00046cff01007387 */ /* 0x0003e80000100800 */
        /* <DEDUP_REMOVED lines=228> */
[----:B------:R1:W-:Y:S04]  /*2770*/  STL [R1], RZ ;  /* 0x000000ff01007387 */ /* 0x0003e80000100800 */
        /* <DEDUP_REMOVED lines=94> */
[----:B------:R1:W-:Y:S01]  /*2d60*/  STL [R1+0x17c], RZ ;  /* 0x00017cff01007387 */ /* 0x0003e20000100800 */
[----:B------:R-:W-:Y:S06]  /*2d70*/  BAR.SYNC.DEFER_BLOCKING 0x0 ;  /* 0x0000000000007b1d */ /* 0x000fec0000010000 */
[----:B------:R1:W-:Y:S04]  /*2d80*/  STL [R1+0x180], RZ ;  /* 0x000180ff01007387 */ /* 0x0003e80000100800 */
[----:B------:R1:W-:Y:S04]  /*2d90*/  STL [R1+0x184], RZ ;  /* 0x000184ff01007387 */ /* 0x0003e80000100800 */
[----:B------:R1:W-:Y:S04]  /*2da0*/  STL [R1+0x188], RZ ;  /* 0x000188ff01007387 */ /* 0x0003e80000100800 */
[----:B------:R1:W-:Y:S04]  /*2db0*/  STL [R1+0x18c], RZ ;  /* 0x00018cff01007387 */ /* 0x0003e80000100800 */
[----:B------:R1:W-:Y:S04]  /*2dc0*/  STL [R1+0x190], RZ ;  /* 0x000190ff01007387 */ /* 0x0003e80000100800 */
[----:B------:R-:W2:Y:S02]  /*2dd0*/  FENCE.VIEW.ASYNC.S ;  /* 0x00000000000073c6 */ /* 0x000ea40000000000 */
[----:B--2---:R1:W2:Y:S02]  /*2de0*/  @!UP0 SYNCS.EXCH.64 URZ, [UR20+0x10000], UR8 ;  /* 0x01000008143f85b2 */ /* 0x0042a40008000100 */
        /* <DEDUP_REMOVED lines=20> */
[----:B--2---:R-:W-:Y:S06]  /*2f30*/  BAR.SYNC.DEFER_BLOCKING 0x0 ;  /* 0x0000000000007b1d */ /* 0x004fec0000010000 */
[----:B------:R1:W-:Y:S04]  /*2f40*/  STL [R1+0x1e4], RZ ;  /* 0x0001e4ff01007387 */ /* 0x0003e80000100800 */
[----:B------:R1:W-:Y:S04]  /*2f50*/  STL [R1+0x1e8], RZ ;  /* 0x0001e8ff01007387 */ /* 0x0003e80000100800 */
[----:B------:R1:W-:Y:S04]  /*2f60*/  STL [R1+0x1ec], RZ ;  /* 0x0001ecff01007387 */ /* 0x0003e80000100800 */
[----:B------:R1:W-:Y:S04]  /*2f70*/  STL [R1+0x1f0], RZ ;  /* 0x0001f0ff01007387 */ /* 0x0003e80000100800 */
[----:B------:R1:W-:Y:S01]  /*2f80*/  STL [R1+0x1f4], RZ ;  /* 0x0001f4ff01007387 */ /* 0x0003e20000100800 */
[----:B------:R1:W2:Y:S03]  /*2f90*/  @!UP1 SYNCS.EXCH.64 URZ, [UR20+0x10008], UR6 ;  /* 0x01000806143f95b2 */ /* 0x0002a60008000100 */
[----:B------:R1:W-:Y:S04]  /*2fa0*/  STL [R1+0x1f8], RZ ;  /* 0x0001f8ff01007387 */ /* 0x0003e80000100800 */
[----:B------:R1:W-:Y:S01]  /*2fb0*/  STL [R1+0x1fc], RZ ;  /* 0x0001fcff01007387 */ /* 0x0003e20000100800 */
[----:B------:R-:W-:Y:S05]  /*2fc0*/  @!P2 BRA `(.L_x_47) ;  /* 0x0000004800eca947 */ /* 0x000fea0003800000 */
[----:B------:R1:W-:Y:S01]  /*2fd0*/  STL [R1+0x400], RZ ;  /* 0x000400ff01007387 */ /* 0x0003e20000100800 */
[----:B------:R-:W-:Y:S02]  /*2fe0*/  CS2R R24, SRZ ;  /* 0x0000000000187805 */ /* 0x000fe4000001ff00 */
        /* <DEDUP_REMOVED lines=83> */
[----:B------:R-:W-:Y:S01]  /*3520*/  CS2R R150, SRZ ;  /* 0x0000000000967805 */ /* 0x000fe2000001ff00 */
[----:B------:R-:W-:Y:S01]  /*3530*/  UMOV UR5, URZ ;  /* 0x0000003f00057c82 */ /* 0x000fe20008000000 */
[----:B------:R-:W-:Y:S01]  /*3540*/  UMOV UR10, URZ ;  /* 0x0000003f000a7c82 */ /* 0x000fe20008000000 */
        /* <DEDUP_REMOVED lines=361> */
[----:B------:R1:W-:Y:S02]  /*4be0*/  STL [R1+0x1fc], RZ ;  /* 0x0001fcff01007387 */ /* 0x0003e40000100800 */
.L_x_49:
[----:B--2---:R-:W-:Y:S01]  /*4bf0*/  BAR.SYNC.DEFER_BLOCKING 0x0 ;  /* 0x0000000000007b1d */ /* 0x004fe20000010000 */
[----:B------:R-:W-:Y:S01]  /*4c00*/  ULEA UR19, UR5, UR20, 0x3 ;  /* 0x0000001405137291 */ /* 0x000fe2000f8e183f */
[----:B-1-3--:R-:W-:Y:S01]  /*4c10*/  @!P1 IMAD.MOV.U32 R0, RZ, RZ, 0x8000 ;  /* 0x00008000ff009424 */ /* 0x00afe200078e00ff */
[----:B------:R-:W-:Y:S01]  /*4c20*/  ELECT P0, URZ, PT ;  /* 0x00000000003f782f */ /* 0x000fe20003800000 */
[----:B------:R-:W-:-:S03]  /*4c30*/  ULEA UR8, UR5, UR20, 0xe ;  /* 0x0000001405087291 */ /* 0x000fc6000f8e703f */
[----:B------:R-:W-:Y:S01]  /*4c40*/  ISETP.LT.U32.AND P0, PT, R2, 0x20, P0 ;  /* 0x000000200200780c */ /* 0x000fe20000701070 */
[----:B------:R-:W-:Y:S02]  /*4c50*/  UIADD3 UR9, UR19, 0x10000, URZ ;  /* 0x0001000013097890 */ /* 0x000fe4000fffe03f */
[----:B------:R-:W-:Y:S02]  /*4c60*/  ULOP3.LUT UR12, UR21, 0x3, URZ, 0xc0, !UPT ;  /* 0x00000003150c7892 */ /* 0x000fe4000f8ec03f */
[----:B------:R-:W-:Y:S02]  /*4c70*/  UIADD3 UR16, UR8, 0x8000, URZ ;  /* 0x0000800008107890 */ /* 0x000fe4000fffe03f */
[----:B------:R-:W-:Y:S02]  /*4c80*/  ULEA UR14, UR12, UR32, 0x6 ;  /* 0x000000200c0e7291 */ /* 0x000fe4000f8e303f */
[----:B------:R-:W-:Y:S01]  /*4c90*/  ULEA UR12, UR12, UR16, 0xc ;  /* 0x000000100c0c7291 */ /* 0x000fe2000f8e603f */
[----:B------:R-:W-:Y:S01]  /*4ca0*/  UMOV UR15, UR10 ;  /* 0x0000000a000f7c82 */ /* 0x000fe20008000000 */
[----:B------:R-:W-:-:S02]  /*4cb0*/  UMOV UR13, UR9 ;  /* 0x00000009000d7c82 */ /* 0x000fc40008000000 */
[----:B------:R-:W-:Y:S01]  /*4cc0*/  VOTEU.ANY UP0, P0 ;  /* 0x00000000003f7886 */ /* 0x000fe20000000100 */
[----:B------:R-:W-:Y:S01]  /*4cd0*/  VOTEU.ANY UP1, P0 ;  /* 0x00000000003f7886 */ /* 0x000fe20000020100 */
[----:B------:R-:W-:Y:S01]  /*4ce0*/  USHF.R.U32.HI UR17, URZ, 0x4, UR16 ;  /* 0x000000043f117899 */ /* 0x000fe20008011610 */
[----:B------:R1:W-:Y:S01]  /*4cf0*/  @!P1 SYNCS.ARRIVE.TRANS64 RZ, [UR19+0x10000], R0 ;  /* 0x01000000ffff99a7 */ /* 0x0003e20008000013 */
[----:B------:R2:W-:Y:S06]  /*4d00*/  MEMBAR.ALL.CTA ;  /* 0x0000000000007992 */ /* 0x0005ec0000008000 */
[----:B--2---:R-:W2:Y:S01]  /*4d10*/  FENCE.VIEW.ASYNC.S ;  /* 0x00000000000073c6 */ /* 0x004ea20000000000 */
[----:B------:R-:W-:Y:S01]  /*4d20*/  @UP0 UMOV UR6, UR22 ;  /* 0x0000001600060c82 */ /* 0x000fe20008000000 */
[----:B------:R-:W-:Y:S01]  /*4d30*/  @UP0 UMOV UR7, UR23 ;  /* 0x0000001700070c82 */ /* 0x000fe20008000000 */
[----:B------:R-:W-:-:S02]  /*4d40*/  USHF.R.U32.HI UR16, URZ, 0x4, UR8 ;  /* 0x000000043f107899 */ /* 0x000fc40008011608 */
[----:B------:R-:W-:Y:S01]  /*4d50*/  USGXT.U32 UR17, UR17, 0xe ;  /* 0x0000000e1111789a */ /* 0x000fe20008000000 */
[----:B-1----:R-:W-:Y:S01]  /*4d60*/  IMAD.U32 R0, RZ, RZ, UR4 ;  /* 0x00000004ff007e24 */ /* 0x002fe2000f8e00ff */
[----:B------:R-:W-:Y:S02]  /*4d70*/  USGXT.U32 UR16, UR16, 0xe ;  /* 0x0000000e1010789a */ /* 0x000fe40008000000 */
[----:B------:R-:W-:Y:S02]  /*4d80*/  ULOP3.LUT UR18, UR17, 0x1000000, URZ, 0xfc, !UPT ;  /* 0x0100000011127892 */ /* 0x000fe4000f8efc3f */
[----:B------:R-:W-:Y:S01]  /*4d90*/  SHF.L.U32 R0, R0, 0x1f, RZ ;  /* 0x0000001f00007819 */ /* 0x000fe200000006ff */
[----:B--2---:R-:W-:Y:S06]  /*4da0*/  BAR.SYNC.DEFER_BLOCKING 0x0 ;  /* 0x0000000000007b1d */ /* 0x004fec0000010000 */
[----:B------:R1:W-:Y:S02]  /*4db0*/  @UP1 UTMALDG.2D [UR8], [UR6] ;  /* 0x00000008060015b4 */ /* 0x0003e40008008000 */
[----:B------:R-:W-:Y:S06]  /*4dc0*/  BAR.SYNC.DEFER_BLOCKING 0x0 ;  /* 0x0000000000007b1d */ /* 0x000fec0000010000 */
[----:B------:R1:W-:Y:S02]  /*4dd0*/  UTMALDG.2D [UR12], [UR24] ;  /* 0x0000000c180075b4 */ /* 0x0003e40008008000 */
[----:B------:R-:W-:Y:S06]  /*4de0*/  BAR.SYNC.DEFER_BLOCKING 0x0 ;  /* 0x0000000000007b1d */ /* 0x000fec0000010000 */
[----:B------:R-:W2:Y:S02]  /*4df0*/  SYNCS.PHASECHK.TRANS64.TRYWAIT P0, [UR19+0x10000], R0 ;  /* 0x01000000ff0075a7 */ /* 0x000ea40008000153 */
[----:B-12---:R-:W-:Y:S05]  /*4e00*/  @!P0 BRA `(.L_x_48) ;  /* 0x0000007000048947 */ /* 0x006fea0003800000 */
.L_x_50:
[----:B------:R-:W-:Y:S01]  /*4e10*/  STL.64 [R1+0x6c8], R150 ;  /* 0x0006c89601007387 */ /* 0x000fe20000100a00 */
[----:B------:R-:W-:Y:S01]  /*4e20*/  UMOV UR12, UR16 ;  /* 0x00000010000c7c82 */ /* 0x000fe20008000000 */
[----:B------:R-:W-:Y:S01]  /*4e30*/  UMOV UR13, 0x80000020 ;  /* 0x80000020000d7882 */ /* 0x000fe20000000000 */
[----:B------:R-:W-:Y:S01]  /*4e40*/  UMOV UR14, UR18 ;  /* 0x00000012000e7c82 */ /* 0x000fe20008000000 */
[----:B------:R-:W-:Y:S01]  /*4e50*/  STL.64 [R1+0x6c0], R148 ;  /* 0x0006c09401007387 */ /* 0x000fe20000100a00 */
[----:B------:R-:W-:Y:S01]  /*4e60*/  UMOV UR15, 0x40000040 ;  /* 0x40000040000f7882 */ /* 0x000fe20000000000 */
[----:B------:R-:W-:Y:S01]  /*4e70*/  UMOV UR8, URZ ;  /* 0x0000003f00087c82 */ /* 0x000fe20008000000 */
[----:B------:R-:W-:Y:S01]  /*4e80*/  UMOV UR19, 0x40000040 ;  /* 0x4000004000137882 */ /* 0x000fe20000000000 */
[----:B------:R-:W-:Y:S01]  /*4e90*/  STL.64 [R1+0x6b8], R146 ;  /* 0x0006b89201007387 */ /* 0x000fe20000100a00 */
[----:B------:R-:W-:Y:S01]  /*4ea0*/  UMOV UR6, UR17 ;  /* 0x0000001100067c82 */ /* 0x000fe20008000000 */
[----:B------:R-:W-:Y:S01]  /*4eb0*/  UMOV UR7, URZ ;  /* 0x0000003f00077c82 */ /* 0x000fe20008000000 */
[----:B------:R-:W1:Y:S01]  /*4ec0*/  LDC R0, c[0x0][0x230] ;  /* 0x00008c00ff007b82 */ /* 0x000e620000000800 */
[----:B------:R-:W-:Y:S04]  /*4ed0*/  STL.64 [R1+0x6b0], R144 ;  /* 0x0006b09001007387 */ /* 0x000fe80000100a00 */
        /* <DEDUP_REMOVED lines=9> */
[----:B------:R2:W-:Y:S04]  /*4f70*/  STL.64 [R1+0x660], R124 ;  /* 0x0006607c01007387 */ /* 0x0005e80000100a00 */
[----:B--2---:R-:W2:Y:S04]  /*4f80*/  LDL.LU.64 R124, [R1] ;  /* 0x00000000017c7983 */ /* 0x004ea80000300a00 */
[----:B------:R-:W3:Y:S04]  /*4f90*/  LDL.LU.64 R126, [R1+0x8] ;  /* 0x00000800017e7983 */ /* 0x000ee80000300a00 */
[----:B------:R-:W5:Y:S04]  /*4fa0*/  LDL.LU.64 R128, [R1+0x10] ;  /* 0x0000100001807983 */ /* 0x000f680000300a00 */
[----:B------:R-:W4:Y:S04]  /*4fb0*/  LDL.LU.64 R130, [R1+0x18] ;  /* 0x0000180001827983 */ /* 0x000f280000300a00 */
[----:B------:R-:W2:Y:S04]  /*4fc0*/  LDL.LU.64 R132, [R1+0x20] ;  /* 0x0000200001847983 */ /* 0x000ea80000300a00 */
        /* <DEDUP_REMOVED lines=9> */
[----:B---3--:R-:W-:Y:S04]  /*5060*/  STL.64 [R1+0x8c8], R150 ;  /* 0x0008c89601007387 */ /* 0x008fe80000100a00 */
[----:B--2---:R-:W-:Y:S04]  /*5070*/  STL.64 [R1+0x8c0], R148 ;  /* 0x0008c09401007387 */ /* 0x004fe80000100a00 */
[----:B----4-:R-:W-:Y:S04]  /*5080*/  STL.64 [R1+0x8b8], R146 ;  /* 0x0008b89201007387 */ /* 0x010fe80000100a00 */
[----:B-----5:R-:W-:Y:S04]  /*5090*/  STL.64 [R1+0x8b0], R144 ;  /* 0x0008b09001007387 */ /* 0x020fe80000100a00 */
        /* <DEDUP_REMOVED lines=60> */
[----:B--2---:R-:W2:Y:S04]  /*5460*/  LDL.LU.64 R24, [R1+0x200] ;  /* 0x0002000001187983 */ /* 0x004ea80000300a00 */
[----:B------:R-:W3:Y:S04]  /*5470*/  LDL.LU.64 R26, [R1+0x208] ;  /* 0x00020800011a7983 */ /* 0x000ee80000300a00 */
[----:B------:R-:W4:Y:S04]  /*5480*/  LDL.LU.64 R28, [R1+0x210] ;  /* 0x00021000011c7983 */ /* 0x000f280000300a00 */
[----:B------:R-:W5:Y:S04]  /*5490*/  LDL.LU.64 R30, [R1+0x218] ;  /* 0x00021800011e7983 */ /* 0x000f680000300a00 */
[----:B------:R-:W2:Y:S04]  /*54a0*/  LDL.LU.64 R32, [R1+0x220] ;  /* 0x0002200001207983 */ /* 0x000ea80000300a00 */
        /* <DEDUP_REMOVED lines=59> */
[----:B-----5:R-:W-:Y:S04]  /*5860*/  STL.64 [R1+0xac8], R150 ;  /* 0x000ac89601007387 */ /* 0x020fe80000100a00 */
[----:B----4-:R-:W-:Y:S04]  /*5870*/  STL.64 [R1+0xac0], R148 ;  /* 0x000ac09401007387 */ /* 0x010fe80000100a00 */
[----:B---3--:R-:W-:Y:S04]  /*5880*/  STL.64 [R1+0xab8], R146 ;  /* 0x000ab89201007387 */ /* 0x008fe80000100a00 */
[----:B--2---:R-:W-:Y:S04]  /*5890*/  STL.64 [R1+0xab0], R144 ;  /* 0x000ab09001007387 */ /* 0x004fe80000100a00 */
        /* <DEDUP_REMOVED lines=61> */
[----:B------:R-:W2:Y:S04]  /*5c70*/  LDL.LU.64 R26, [R1+0x408] ;  /* 0x00040800011a7983 */ /* 0x000ea80000300a00 */
        /* <DEDUP_REMOVED lines=61> */
[----:B------:R-:W2:Y:S01]  /*6050*/  LDL.LU.64 R150, [R1+0x5f8] ;  /* 0x0005f80001967983 */ /* 0x000ea20000300a00 */
[----:B------:R-:W-:Y:S01]  /*6060*/  UIADD3 UR16, UP0, UR16, 0x2, URZ ;  /* 0x0000000210107890 */ /* 0x000fe2000ff1e03f */
[----:B------:R-:W-:-:S02]  /*6070*/  UMOV UR18, 0x1000080 ;  /* 0x0100008000127882 */ /* 0x000fc40000000000 */
[----:B------:R-:W3:Y:S01]  /*6080*/  LDL.LU.64 R152, [R1+0x70] ;  /* 0x0000700001987983 */ /* 0x000ee20000300a00 */
[----:B------:R-:W-:Y:S02]  /*6090*/  UIADD3.64 UR18, UR6, UR18, URZ ;  /* 0x0000001206127297 */ /* 0x000fe4000fffe03f */
[----:B------:R-:W-:Y:S01]  /*60a0*/  UIADD3.X UR17, UR8, -0x7fffffe0, URZ, UP0, !UPT ;  /* 0x8000002008117890 */ /* 0x000fe200087fe43f */
[----:B------:R-:W3:Y:S04]  /*60b0*/  LDL.LU.64 R154, [R1+0x78] ;  /* 0x00007800019a7983 */ /* 0x000ee80000300a00 */
        /* <DEDUP_REMOVED lines=47> */
[----:B------:R-:W3:Y:S01]  /*63b0*/  LDL.LU.64 R250, [R1+0x1f8] ;  /* 0x0001f80001fa7983 */ /* 0x000ee20000300a00 */
[----:B--2---:R-:W-:-:S06]  /*63c0*/  WARPGROUP.ARRIVE ;  /* 0x00000000000079c5 */ /* 0x004fcc0000000000 */
[----:B------:R-:W-:Y:S03]  /*63d0*/  HGMMA.64x256x16.F32.BF16 R24, gdesc[UR12].tnspB, R24, gsb0 ;  /* 0x43e000000c1879f0 */ /* 0x000fe60008001818 */
[----:B------:R-:W-:Y:S02]  /*63e0*/  WARPGROUP.DEPBAR.LE gsb0, 0x0 ;  /* 0x00008000000079c5 */ /* 0x000fe40000010000 */
[----:B------:R-:W-:-:S15]  /*63f0*/  WARPGROUP.ARRIVE ;  /* 0x00000000000079c5 */ /* 0x000fde0000000000 */
[----:B------:R-:W-:-:S08]  /*6400*/  NOP ;  /* 0x0000000000007918 */ /* 0x000fd00000000000 */
[----:B------:R-:W-:Y:S03]  /*6410*/  HGMMA.64x256x16.F32.BF16 R24, gdesc[UR16].tnspB, R24, gsb0 ;  /* 0x43e00000101879f0 */ /* 0x000fe60008001818 */
[----:B------:R-:W-:Y:S02]  /*6420*/  WARPGROUP.DEPBAR.LE gsb0, 0x0 ;  /* 0x00008000000079c5 */ /* 0x000fe40000010000 */
        /* <DEDUP_REMOVED lines=128> */
[----:B------:R-:W-:-:S02]  /*6c30*/  UIADD3.64 UR12, UR16, 0xfe, URZ ;  /* 0x000000fe100c7897 */ /* 0x000fc4000fffe03f */
[----:B------:R-:W-:Y:S01]  /*6c40*/  UIADD3.64 UR28, UR16, 0x100, URZ ;  /* 0x00000100101c7897 */ /* 0x000fe2000fffe03f */
[----:B------:R-:W-:Y:S01]  /*6c50*/  UMOV UR30, UR18 ;  /* 0x00000012001e7c82 */ /* 0x000fe20008000000 */
[----:B------:R-:W-:Y:S01]  /*6c60*/  UMOV UR31, UR19 ;  /* 0x00000013001f7c82 */ /* 0x000fe20008000000 */
        /* <DEDUP_REMOVED lines=71> */
[----:B--2---:R-:W3:Y:S04]  /*70e0*/  LDL.LU.64 R150, [R1+0x8c8] ;  /* 0x0008c80001967983 */ /* 0x004ee80000300a00 */
        /* <DEDUP_REMOVED lines=13> */
[----:B------:R-:W-:-:S02]  /*71c0*/  UIADD3.64 UR12, UR16, 0x1fe, URZ ;  /* 0x000001fe100c7897 */ /* 0x000fc4000fffe03f */
[----:B------:R-:W-:Y:S01]  /*71d0*/  UIADD3.64 UR28, UR16, 0x200, URZ ;  /* 0x00000200101c7897 */ /* 0x000fe2000fffe03f */
[----:B------:R-:W2:Y:S01]  /*71e0*/  LDL.LU.64 R122, [R1+0x858] ;  /* 0x00085800017a7983 */ /* 0x000ea20000300a00 */
[----:B------:R-:W-:Y:S01]  /*71f0*/  UMOV UR30, UR18 ;  /* 0x00000012001e7c82 */ /* 0x000fe20008000000 */
[----:B------:R-:W-:Y:S02]  /*7200*/  UMOV UR31, UR19 ;  /* 0x00000013001f7c82 */ /* 0x000fe40008000000 */
        /* <DEDUP_REMOVED lines=49> */
[----:B---3--:R-:W-:-:S06]  /*7520*/  WARPGROUP.ARRIVE ;  /* 0x00000000000079c5 */ /* 0x008fcc0000000000 */
[----:B------:R-:W-:Y:S03]  /*7530*/  HGMMA.64x256x16.F32.BF16 R124, gdesc[UR12].tnspB, R124, gsb0 ;  /* 0x43e000000c7c79f0 */ /* 0x000fe6000800187c */
[----:B------:R-:W-:Y:S02]  /*7540*/  WARPGROUP.DEPBAR.LE gsb0, 0x0 ;  /* 0x00008000000079c5 */ /* 0x000fe40000010000 */
[----:B------:R-:W-:-:S15]  /*7550*/  WARPGROUP.ARRIVE ;  /* 0x00000000000079c5 */ /* 0x000fde0000000000 */
[----:B------:R-:W-:-:S08]  /*7560*/  NOP ;  /* 0x0000000000007918 */ /* 0x000fd00000000000 */
[----:B------:R-:W-:Y:S03]  /*7570*/  HGMMA.64x256x16.F32.BF16 R124, gdesc[UR28].tnspB, R124, gsb0 ;  /* 0x43e000001c7c79f0 */ /* 0x000fe6000800187c */
[----:B------:R-:W-:Y:S02]  /*7580*/  WARPGROUP.DEPBAR.LE gsb0, 0x0 ;  /* 0x00008000000079c5 */ /* 0x000fe40000010000 */
[----:B------:R-:W-:Y:S04]  /*7590*/  STL.64 [R1], R124 ;  /* 0x0000007c01007387 */ /* 0x000fe80000100a00 */
        /* <DEDUP_REMOVED lines=63> */
[----:B---3--:R-:W2:Y:S04]  /*7990*/  LDL.LU.64 R150, [R1+0x6c8] ;  /* 0x0006c80001967983 */ /* 0x008ea80000300a00 */
        /* <DEDUP_REMOVED lines=14> */
[----:B------:R-:W-:Y:S02]  /*7a80*/  UIADD3.64 UR16, UR16, 0x300, URZ ;  /* 0x0000030010107897 */ /* 0x000fe4000fffe03f */
[----:B------:R-:W-:Y:S02]  /*7a90*/  UIADD3 UR10, UR10, 0x20, URZ ;  /* 0x000000200a0a7890 */ /* 0x000fe4000fffe03f */
[----:B------:R-:W-:-:S04]  /*7aa0*/  UIADD3 UR5, UR5, 0x1, URZ ;  /* 0x0000000105057890 */ /* 0x000fc8000fffe03f */
[----:B-1----:R-:W-:Y:S01]  /*7ab0*/  ISETP.LE.AND P0, PT, R0, UR10, PT ;  /* 0x0000000a00007c0c */ /* 0x002fe2000bf03270 */
[----:B------:R-:W-:-:S04]  /*7ac0*/  UISETP.NE.U32.AND UP0, UPT, UR5, 0x2, UPT ;  /* 0x000000020500788c */ /* 0x000fc8000bf05070 */
[----:B------:R-:W-:Y:S02]  /*7ad0*/  USEL UR6, URZ, 0x1, UP0 ;  /* 0x000000013f067887 */ /* 0x000fe40008000000 */
[----:B------:R-:W-:Y:S02]  /*7ae0*/  USEL UR5, UR5, URZ, UP0 ;  /* 0x0000003f05057287 */ /* 0x000fe40008000000 */
[----:B------:R-:W-:Y:S01]  /*7af0*/  ULOP3.LUT UR4, UR4, UR6, URZ, 0x3c, !UPT ;  /* 0x0000000604047292 */ /* 0x000fe2000f8e3c3f */
[----:B--2---:R-:W-:-:S06]  /*7b00*/  WARPGROUP.ARRIVE ;  /* 0x00000000000079c5 */ /* 0x004fcc0000000000 */
[----:B------:R-:W-:Y:S03]  /*7b10*/  HGMMA.64x256x16.F32.BF16 R24, gdesc[UR12].tnspB, R24, gsb0 ;  /* 0x43e000000c1879f0 */ /* 0x000fe60008001818 */
[----:B------:R-:W-:Y:S02]  /*7b20*/  WARPGROUP.DEPBAR.LE gsb0, 0x0 ;  /* 0x00008000000079c5 */ /* 0x000fe40000010000 */
[----:B------:R-:W-:-:S15]  /*7b30*/  WARPGROUP.ARRIVE ;  /* 0x00000000000079c5 */ /* 0x000fde0000000000 */
[----:B------:R-:W-:-:S08]  /*7b40*/  NOP ;  /* 0x0000000000007918 */ /* 0x000fd00000000000 */
[----:B------:R-:W-:Y:S03]  /*7b50*/  HGMMA.64x256x16.F32.BF16 R24, gdesc[UR16].tnspB, R24, gsb0 ;  /* 0x43e00000101879f0 */ /* 0x000fe60008001818 */
[----:B------:R-:W-:Y:S02]  /*7b60*/  WARPGROUP.DEPBAR.LE gsb0, 0x0 ;  /* 0x00008000000079c5 */ /* 0x000fe40000010000 */
[----:B----4-:R-:W-:Y:S05]  /*7b70*/  @!P0 BRA `(.L_x_49) ;  /* 0xffffffd0001c8947 */ /* 0x010fea000383ffff */
.L_x_47:
[----:B------:R-:W5:Y:S04]  /*7b80*/  LDL.LU R152, [R1+0x44c] ;  /* 0x00044c0001987983 */ /* 0x000f680000300800 */
[----:B------:R-:W2:Y:S04]  /*7b90*/  LDL.LU R23, [R1+0x448] ;  /* 0x0004480001177983 */ /* 0x000ea80000300800 */
[----:B------:R-:W2:Y:S04]  /*7ba0*/  LDL.LU R22, [R1+0x45c] ;  /* 0x00045c0001167983 */ /* 0x000ea80000300800 */
[----:B------:R-:W2:Y:S04]  /*7bb0*/  LDL.LU R21, [R1+0x458] ;  /* 0x0004580001157983 */ /* 0x000ea80000300800 */
[----:B------:R-:W2:Y:S04]  /*7bc0*/  LDL.LU R20, [R1+0x46c] ;  /* 0x00046c0001147983 */ /* 0x000ea80000300800 */
[----:B------:R-:W2:Y:S04]  /*7bd0*/  LDL.LU R19, [R1+0x468] ;  /* 0x0004680001137983 */ /* 0x000ea80000300800 */
[----:B------:R-:W2:Y:S04]  /*7be0*/  LDL.LU R10, [R1+0x544] ;  /* 0x00054400010a7983 */ /* 0x000ea80000300800 */
[----:B------:R-:W2:Y:S04]  /*7bf0*/  LDL.LU R9, [R1+0x540] ;  /* 0x0005400001097983 */ /* 0x000ea80000300800 */
[----:B------:R-:W2:Y:S04]  /*7c00*/  LDL.LU R8, [R1+0x554] ;  /* 0x0005540001087983 */ /* 0x000ea80000300800 */
[----:B----4-:R-:W4:Y:S04]  /*7c10*/  LDL.LU R7, [R1+0x550] ;  /* 0x0005500001077983 */ /* 0x010f280000300800 */
[----:B------:R-:W4:Y:S04]  /*7c20*/  LDL.LU R18, [R1+0x47c] ;  /* 0x00047c0001127983 */ /* 0x000f280000300800 */
        /* <DEDUP_REMOVED lines=8> */
[----:B-1-3--:R-:W3:Y:S04]  /*7cb0*/  LDL.LU R0, [R1+0x570] ;  /* 0x0005700001007983 */ /* 0x00aee80000300800 */
[----:B------:R-:W3:Y:S04]  /*7cc0*/  LDL.LU R12, [R1+0x4f4] ;  /* 0x0004f400010c7983 */ /* 0x000ee80000300800 */
[----:B------:R-:W3:Y:S04]  /*7cd0*/  LDL.LU R11, [R1+0x4f0] ;  /* 0x0004f000010b7983 */ /* 0x000ee80000300800 */
[----:B------:R-:W5:Y:S04]  /*7ce0*/  LDL.LU R154, [R1+0x404] ;  /* 0x00040400019a7983 */ /* 0x000f680000300800 */
[----:B------:R-:W5:Y:S04]  /*7cf0*/  LDL.LU R153, [R1+0x400] ;  /* 0x0004000001997983 */ /* 0x000f680000300800 */
[----:B------:R-:W-:Y:S04]  /*7d00*/  STL [R1+0x7f4], R52 ;  /* 0x0007f43401007387 */ /* 0x000fe80000100800 */
[----:B------:R1:W-:Y:S04]  /*7d10*/  STL [R1+0x7f0], R53 ;  /* 0x0007f03501007387 */ /* 0x0003e80000100800 */
[----:B------:R-:W-:Y:S04]  /*7d20*/  STL [R1+0x7ec], R54 ;  /* 0x0007ec3601007387 */ /* 0x000fe80000100800 */
        /* <DEDUP_REMOVED lines=71> */
[----:B------:R-:W-:Y:S01]  /*81a0*/  STL [R1+0x6cc], R126 ;  /* 0x0006cc7e01007387 */ /* 0x000fe20000100800 */
[----:B-----5:R-:W-:-:S03]  /*81b0*/  F2FP.BF16.F32.PACK_AB R2, R154, R153 ;  /* 0x000000999a02723e */ /* 0x020fc600000010ff */
        /* <DEDUP_REMOVED lines=22> */
[----:B------:R5:W-:Y:S04]  /*8320*/  STL [R1+0x670], R149 ;  /* 0x0006709501007387 */ /* 0x000be80000100800 */
[----:B------:R5:W-:Y:S04]  /*8330*/  STL [R1+0x66c], R150 ;  /* 0x00066c9601007387 */ /* 0x000be80000100800 */
[----:B------:R5:W-:Y:S04]  /*8340*/  STL [R1+0x668], R151 ;  /* 0x0006689701007387 */ /* 0x000be80000100800 */
[----:B------:R5:W-:Y:S04]  /*8350*/  STL [R1+0x650], R2 ;  /* 0x0006500201007387 */ /* 0x000be80000100800 */
[----:B------:R-:W5:Y:S04]  /*8360*/  LDL.LU R200, [R1+0x40c] ;  /* 0x00040c0001c87983 */ /* 0x000f680000300800 */
        /* <DEDUP_REMOVED lines=14> */
[----:B------:R-:W5:Y:S01]  /*8450*/  LDL.LU R185, [R1+0x440] ;  /* 0x0004400001b97983 */ /* 0x000f620000300800 */
[----:B------:R-:W-:-:S02]  /*8460*/  IMAD.MOV.U32 R184, RZ, RZ, R152 ;  /* 0x000000ffffb87224 */ /* 0x000fc400078e0098 */
[----:B--2---:R-:W-:Y:S01]  /*8470*/  IMAD.MOV.U32 R183, RZ, RZ, R23 ;  /* 0x000000ffffb77224 */ /* 0x004fe200078e0017 */
[----:B------:R-:W2:Y:S04]  /*8480*/  LDL.LU R182, [R1+0x454] ;  /* 0x0004540001b67983 */ /* 0x000ea80000300800 */
[----:B------:R-:W2:Y:S01]  /*8490*/  LDL.LU R181, [R1+0x450] ;  /* 0x0004500001b57983 */ /* 0x000ea20000300800 */
[----:B------:R-:W-:Y:S02]  /*84a0*/  IMAD.MOV.U32 R180, RZ, RZ, R22 ;  /* 0x000000ffffb47224 */ /* 0x000fe400078e0016 */
[----:B------:R-:W-:Y:S01]  /*84b0*/  IMAD.MOV.U32 R179, RZ, RZ, R21 ;  /* 0x000000ffffb37224 */ /* 0x000fe200078e0015 */
[----:B------:R-:W2:Y:S04]  /*84c0*/  LDL.LU R178, [R1+0x464] ;  /* 0x0004640001b27983 */ /* 0x000ea80000300800 */
[----:B------:R-:W2:Y:S01]  /*84d0*/  LDL.LU R177, [R1+0x460] ;  /* 0x0004600001b17983 */ /* 0x000ea20000300800 */
[----:B------:R-:W-:-:S02]  /*84e0*/  IMAD.MOV.U32 R176, RZ, RZ, R20 ;  /* 0x000000ffffb07224 */ /* 0x000fc400078e0014 */
[----:B------:R-:W-:Y:S01]  /*84f0*/  IMAD.MOV.U32 R175, RZ, RZ, R19 ;  /* 0x000000ffffaf7224 */ /* 0x000fe200078e0013 */
[----:B------:R-:W2:Y:S04]  /*8500*/  LDL.LU R174, [R1+0x474] ;  /* 0x0004740001ae7983 */ /* 0x000ea80000300800 */
[----:B------:R-:W2:Y:S01]  /*8510*/  LDL.LU R173, [R1+0x470] ;  /* 0x0004700001ad7983 */ /* 0x000ea20000300800 */
[----:B----4-:R-:W-:Y:S02]  /*8520*/  IMAD.MOV.U32 R172, RZ, RZ, R18 ;  /* 0x000000ffffac7224 */ /* 0x010fe400078e0012 */
[----:B------:R-:W-:Y:S01]  /*8530*/  IMAD.MOV.U32 R171, RZ, RZ, R17 ;  /* 0x000000ffffab7224 */ /* 0x000fe200078e0011 */
        /* <DEDUP_REMOVED lines=17> */
[----:B------:R-:W4:Y:S01]  /*8650*/  LDL.LU R153, [R1+0x4c0] ;  /* 0x0004c00001997983 */ /* 0x000f220000300800 */
[----:B------:R-:W-:-:S02]  /*8660*/  IMAD.MOV.U32 R152, RZ, RZ, R16 ;  /* 0x000000ffff987224 */ /* 0x000fc400078e0010 */
[----:B------:R-:W-:Y:S01]  /*8670*/  IMAD.MOV.U32 R23, RZ, RZ, R15 ;  /* 0x000000ffff177224 */ /* 0x000fe200078e000f */
[----:B------:R-:W4:Y:S04]  /*8680*/  LDL.LU R22, [R1+0x4d4] ;  /* 0x0004d40001167983 */ /* 0x000f280000300800 */
[----:B------:R-:W4:Y:S01]  /*8690*/  LDL.LU R21, [R1+0x4d0] ;  /* 0x0004d00001157983 */ /* 0x000f220000300800 */
[----:B------:R-:W-:Y:S02]  /*86a0*/  IMAD.MOV.U32 R20, RZ, RZ, R14 ;  /* 0x000000ffff147224 */ /* 0x000fe400078e000e */
[----:B------:R-:W-:Y:S01]  /*86b0*/  IMAD.MOV.U32 R19, RZ, RZ, R13 ;  /* 0x000000ffff137224 */ /* 0x000fe200078e000d */
[----:B------:R-:W4:Y:S04]  /*86c0*/  LDL.LU R18, [R1+0x4e4] ;  /* 0x0004e40001127983 */ /* 0x000f280000300800 */
[----:B------:R-:W4:Y:S04]  /*86d0*/  LDL.LU R17, [R1+0x4e0] ;  /* 0x0004e00001117983 */ /* 0x000f280000300800 */
[----:B------:R-:W4:Y:S04]  /*86e0*/  LDL.LU R16, [R1+0x4ec] ;  /* 0x0004ec0001107983 */ /* 0x000f280000300800 */
[----:B------:R-:W4:Y:S01]  /*86f0*/  LDL.LU R15, [R1+0x4e8] ;  /* 0x0004e800010f7983 */ /* 0x000f220000300800 */
[----:B---3--:R-:W-:-:S02]  /*8700*/  IMAD.MOV.U32 R14, RZ, RZ, R12 ;  /* 0x000000ffff0e7224 */ /* 0x008fc400078e000c */
[----:B------:R-:W-:Y:S01]  /*8710*/  IMAD.MOV.U32 R13, RZ, RZ, R11 ;  /* 0x000000ffff0d7224 */ /* 0x000fe200078e000b */
[----:B------:R-:W3:Y:S04]  /*8720*/  LDL.LU R12, [R1+0x4fc] ;  /* 0x0004fc00010c7983 */ /* 0x000ee80000300800 */
[----:B------:R-:W3:Y:S01]  /*8730*/  LDL.LU R11, [R1+0x4f8] ;  /* 0x0004f800010b7983 */ /* 0x000ee20000300800 */
[----:B-1----:R-:W-:Y:S02]  /*8740*/  F2FP.BF16.F32.PACK_AB R53, R184, R183 ;  /* 0x000000b7b835723e */ /* 0x002fe400000010ff */
[----:B------:R-:W-:Y:S01]  /*8750*/  F2FP.BF16.F32.PACK_AB R252, R172, R171 ;  /* 0x000000abacfc723e */ /* 0x000fe200000010ff */
[----:B------:R-:W-:Y:S01]  /*8760*/  BAR.SYNC.DEFER_BLOCKING 0x0 ;  /* 0x0000000000007b1d */ /* 0x000fe20000010000 */
[----:B------:R-:W-:-:S02]  /*8770*/  F2FP.BF16.F32.PACK_AB R23, R152, R23 ;  /* 0x000000179817723e */ /* 0x000fc400000010ff */
[----:B------:R-:W-:Y:S02]  /*8780*/  F2FP.BF16.F32.PACK_AB R13, R14, R13 ;  /* 0x0000000d0e0d723e */ /* 0x000fe400000010ff */
[----:B------:R-:W-:Y:S02]  /*8790*/  F2FP.BF16.F32.PACK_AB R24, R25, R24 ;  /* 0x000000181918723e */ /* 0x000fe400000010ff */
[----:B-----5:R-:W-:Y:S01]  /*87a0*/  F2FP.BF16.F32.PACK_AB R149, R200, R199 ;  /* 0x000000c7c895723e */ /* 0x020fe200000010ff */
[----:B------:R-:W1:Y:S01]  /*87b0*/  @!P1 SYNCS.CCTL.IV [UR20+0x10000] ;  /* 0x01000000ff0099b1 */ /* 0x000e620008000014 */
[----:B------:R-:W-:Y:S01]  /*87c0*/  F2FP.BF16.F32.PACK_AB R150, R198, R197 ;  /* 0x000000c5c696723e */ /* 0x000fe200000010ff */
[----:B-1----:R-:W-:Y:S01]  /*87d0*/  BAR.SYNC.DEFER_BLOCKING 0x0 ;  /* 0x0000000000007b1d */ /* 0x002fe20000010000 */
[----:B------:R-:W-:Y:S02]  /*87e0*/  F2FP.BF16.F32.PACK_AB R151, R196, R195 ;  /* 0x000000c3c497723e */ /* 0x000fe400000010ff */
[----:B------:R-:W-:-:S02]  /*87f0*/  F2FP.BF16.F32.PACK_AB R129, R194, R193 ;  /* 0x000000c1c281723e */ /* 0x000fc400000010ff */
[----:B------:R-:W-:Y:S01]  /*8800*/  F2FP.BF16.F32.PACK_AB R130, R192, R191 ;  /* 0x000000bfc082723e */ /* 0x000fe200000010ff */
[----:B------:R-:W1:Y:S01]  /*8810*/  @!P1 SYNCS.CCTL.IV [UR20+0x10008] ;  /* 0x01000800ff0099b1 */ /* 0x000e620008000014 */
[----:B------:R-:W-:Y:S02]  /*8820*/  F2FP.BF16.F32.PACK_AB R131, R190, R189 ;  /* 0x000000bdbe83723e */ /* 0x000fe400000010ff */
[----:B------:R-:W-:Y:S02]  /*8830*/  F2FP.BF16.F32.PACK_AB R132, R188, R187 ;  /* 0x000000bbbc84723e */ /* 0x000fe400000010ff */
[----:B------:R-:W-:-:S05]  /*8840*/  F2FP.BF16.F32.PACK_AB R2, R186, R185 ;  /* 0x000000b9ba02723e */ /* 0x000fca00000010ff */
[----:B------:R5:W-:Y:S01]  /*8850*/  STL [R1+0x630], R2 ;  /* 0x0006300201007387 */ /* 0x000be20000100800 */
[----:B--2---:R-:W-:-:S03]  /*8860*/  F2FP.BF16.F32.PACK_AB R52, R182, R181 ;  /* 0x000000b5b634723e */ /* 0x004fc600000010ff */
[----:B------:R2:W-:Y:S04]  /*8870*/  STL [R1+0x634], R53 ;  /* 0x0006343501007387 */ /* 0x0005e80000100800 */
[----:B------:R1:W-:Y:S01]  /*8880*/  STL [R1+0x638], R52 ;  /* 0x0006383401007387 */ /* 0x0003e20000100800 */
[----:B-----5:R-:W-:Y:S02]  /*8890*/  F2FP.BF16.F32.PACK_AB R2, R180, R179 ;  /* 0x000000b3b402723e */ /* 0x020fe400000010ff */
[----:B--2---:R-:W-:-:S03]  /*88a0*/  F2FP.BF16.F32.PACK_AB R53, R178, R177 ;  /* 0x000000b1b235723e */ /* 0x004fc600000010ff */
[----:B------:R2:W-:Y:S01]  /*88b0*/  STL [R1+0x63c], R2 ;  /* 0x00063c0201007387 */ /* 0x0005e20000100800 */
[----:B-1----:R-:W-:-:S03]  /*88c0*/  F2FP.BF16.F32.PACK_AB R52, R176, R175 ;  /* 0x000000afb034723e */ /* 0x002fc600000010ff */
[----:B------:R-:W-:Y:S04]  /*88d0*/  STL [R1+0x620], R53 ;  /* 0x0006203501007387 */ /* 0x000fe80000100800 */
[----:B------:R-:W-:Y:S01]  /*88e0*/  STL [R1+0x624], R52 ;  /* 0x0006243401007387 */ /* 0x000fe20000100800 */
[----:B--2---:R-:W-:Y:S02]  /*88f0*/  F2FP.BF16.F32.PACK_AB R2, R174, R173 ;  /* 0x000000adae02723e */ /* 0x004fe400000010ff */
[----:B----4-:R-:W-:-:S03]  /*8900*/  F2FP.BF16.F32.PACK_AB R145, R170, R169 ;  /* 0x000000a9aa91723e */ /* 0x010fc600000010ff */
[----:B------:R1:W-:Y:S04]  /*8910*/  STL [R1+0x628], R2 ;  /* 0x0006280201007387 */ /* 0x0003e80000100800 */
[----:B------:R-:W-:Y:S01]  /*8920*/  STL [R1+0x660], R252 ;  /* 0x000660fc01007387 */ /* 0x000fe20000100800 */
[----:B------:R-:W-:Y:S02]  /*8930*/  F2FP.BF16.F32.PACK_AB R146, R168, R167 ;  /* 0x000000a7a892723e */ /* 0x000fe400000010ff */
[----:B------:R-:W-:Y:S02]  /*8940*/  F2FP.BF16.F32.PACK_AB R147, R166, R165 ;  /* 0x000000a5a693723e */ /* 0x000fe400000010ff */
[----:B------:R-:W-:Y:S02]  /*8950*/  F2FP.BF16.F32.PACK_AB R148, R164, R163 ;  /* 0x000000a3a494723e */ /* 0x000fe400000010ff */
[----:B------:R-:W-:-:S02]  /*8960*/  F2FP.BF16.F32.PACK_AB R125, R162, R161 ;  /* 0x000000a1a27d723e */ /* 0x000fc400000010ff */
[----:B------:R-:W-:Y:S02]  /*8970*/  F2FP.BF16.F32.PACK_AB R126, R160, R159 ;  /* 0x0000009fa07e723e */ /* 0x000fe400000010ff */
[----:B------:R-:W-:Y:S02]  /*8980*/  F2FP.BF16.F32.PACK_AB R127, R158, R157 ;  /* 0x0000009d9e7f723e */ /* 0x000fe400000010ff */
[----:B------:R-:W-:Y:S02]  /*8990*/  F2FP.BF16.F32.PACK_AB R128, R156, R155 ;  /* 0x0000009b9c80723e */ /* 0x000fe400000010ff */
[----:B-1----:R-:W-:-:S05]  /*89a0*/  F2FP.BF16.F32.PACK_AB R2, R154, R153 ;  /* 0x000000999a02723e */ /* 0x002fca00000010ff */
[----:B------:R1:W-:Y:S01]  /*89b0*/  STL [R1+0x4a0], R2 ;  /* 0x0004a00201007387 */ /* 0x0003e20000100800 */
[----:B------:R-:W-:-:S03]  /*89c0*/  F2FP.BF16.F32.PACK_AB R21, R22, R21 ;  /* 0x000000151615723e */ /* 0x000fc600000010ff */
[----:B------:R-:W-:Y:S04]  /*89d0*/  STL [R1+0x4a4], R23 ;  /* 0x0004a41701007387 */ /* 0x000fe80000100800 */
[----:B------:R-:W-:Y:S01]  /*89e0*/  STL [R1+0x4a8], R21 ;  /* 0x0004a81501007387 */ /* 0x000fe20000100800 */
[----:B-1----:R-:W-:-:S05]  /*89f0*/  F2FP.BF16.F32.PACK_AB R2, R20, R19 ;  /* 0x000000131402723e */ /* 0x002fca00000010ff */
[----:B------:R1:W-:Y:S01]  /*8a00*/  STL [R1+0x4ac], R2 ;  /* 0x0004ac0201007387 */ /* 0x0003e20000100800 */
[----:B------:R-:W-:-:S05]  /*8a10*/  F2FP.BF16.F32.PACK_AB R252, R16, R15 ;  /* 0x0000000f10fc723e */ /* 0x000fca00000010ff */
[----:B------:R-:W-:Y:S01]  /*8a20*/  STL [R1+0x664], R252 ;  /* 0x000664fc01007387 */ /* 0x000fe20000100800 */
[----:B-1----:R-:W-:-:S05]  /*8a30*/  F2FP.BF16.F32.PACK_AB R2, R18, R17 ;  /* 0x000000111202723e */ /* 0x002fca00000010ff */
[----:B------:R3:W-:Y:S04]  /*8a40*/  STL [R1+0x490], R2 ;  /* 0x0004900201007387 */ /* 0x0007e80000100800 */
[----:B------:R-:W2:Y:S01]  /*8a50*/  LDL.LU R192, [R1+0x50c] ;  /* 0x00050c0001c07983 */ /* 0x000ea20000300800 */
[----:B---3--:R-:W-:-:S03]  /*8a60*/  F2FP.BF16.F32.PACK_AB R2, R12, R11 ;  /* 0x0000000b0c02723e */ /* 0x008fc600000010ff */
[----:B------:R1:W-:Y:S04]  /*8a70*/  STL [R1+0x498], R13 ;  /* 0x0004980d01007387 */ /* 0x0003e80000100800 */
[----:B------:R-:W2:Y:S04]  /*8a80*/  LDL.LU R191, [R1+0x508] ;  /* 0x0005080001bf7983 */ /* 0x000ea80000300800 */
[----:B------:R3:W-:Y:S04]  /*8a90*/  STL [R1+0x49c], R2 ;  /* 0x00049c0201007387 */ /* 0x0007e80000100800 */
[----:B------:R-:W4:Y:S04]  /*8aa0*/  LDL.LU R190, [R1+0x514] ;  /* 0x0005140001be7983 */ /* 0x000f280000300800 */
[----:B------:R-:W4:Y:S04]  /*8ab0*/  LDL.LU R189, [R1+0x510] ;  /* 0x0005100001bd7983 */ /* 0x000f280000300800 */
        /* <DEDUP_REMOVED lines=10> */
[----:B------:R-:W3:Y:S04]  /*8b60*/  LDL.LU R176, [R1+0x54c] ;  /* 0x00054c0001b07983 */ /* 0x000ee80000300800 */
[----:B------:R-:W3:Y:S04]  /*8b70*/  LDL.LU R175, [R1+0x548] ;  /* 0x0005480001af7983 */ /* 0x000ee80000300800 */
[----:B------:R-:W2:Y:S04]  /*8b80*/  LDL.LU R172, [R1+0x55c] ;  /* 0x00055c0001ac7983 */ /* 0x000ea80000300800 */
[----:B------:R-:W2:Y:S04]  /*8b90*/  LDL.LU R171, [R1+0x558] ;  /* 0x0005580001ab7983 */ /* 0x000ea80000300800 */
        /* <DEDUP_REMOVED lines=26> */
[----:B------:R-:W-:-:S03]  /*8d40*/  IMAD.MOV.U32 R178, RZ, RZ, R10 ;  /* 0x000000ffffb27224 */ /* 0x000fc600078e000a */
[----:B------:R-:W5:Y:S01]  /*8d50*/  LDL.LU R14, [R1+0x5d4] ;  /* 0x0005d400010e7983 */ /* 0x000f620000300800 */
[----:B------:R-:W-:-:S03]  /*8d60*/  IMAD.MOV.U32 R177, RZ, RZ, R9 ;  /* 0x000000ffffb17224 */ /* 0x000fc600078e0009 */
[----:B-1----:R-:W5:Y:S01]  /*8d70*/  LDL.LU R13, [R1+0x5d0] ;  /* 0x0005d000010d7983 */ /* 0x002f620000300800 */
[----:B------:R-:W-:-:S03]  /*8d80*/  IMAD.MOV.U32 R174, RZ, RZ, R8 ;  /* 0x000000ffffae7224 */ /* 0x000fc600078e0008 */
[----:B------:R-:W5:Y:S01]  /*8d90*/  LDL.LU R12, [R1+0x5dc] ;  /* 0x0005dc00010c7983 */ /* 0x000f620000300800 */
[----:B------:R-:W-:-:S03]  /*8da0*/  IMAD.MOV.U32 R173, RZ, RZ, R7 ;  /* 0x000000ffffad7224 */ /* 0x000fc600078e0007 */
[----:B------:R-:W5:Y:S01]  /*8db0*/  LDL.LU R11, [R1+0x5d8] ;  /* 0x0005d800010b7983 */ /* 0x000f620000300800 */
[----:B------:R-:W-:-:S03]  /*8dc0*/  IMAD.MOV.U32 R170, RZ, RZ, R6 ;  /* 0x000000ffffaa7224 */ /* 0x000fc600078e0006 */
[----:B------:R-:W5:Y:S01]  /*8dd0*/  LDL.LU R10, [R1+0x5e4] ;  /* 0x0005e400010a7983 */ /* 0x000f620000300800 */
[----:B------:R-:W-:-:S03]  /*8de0*/  IMAD.MOV.U32 R169, RZ, RZ, R5 ;  /* 0x000000ffffa97224 */ /* 0x000fc600078e0005 */
[----:B------:R-:W5:Y:S04]  /*8df0*/  LDL.LU R9, [R1+0x5e0] ;  /* 0x0005e00001097983 */ /* 0x000f680000300800 */
[----:B------:R-:W5:Y:S04]  /*8e00*/  LDL.LU R8, [R1+0x5ec] ;  /* 0x0005ec0001087983 */ /* 0x000f680000300800 */
[----:B------:R-:W5:Y:S04]  /*8e10*/  LDL.LU R7, [R1+0x5e8] ;  /* 0x0005e80001077983 */ /* 0x000f680000300800 */
[----:B------:R-:W5:Y:S04]  /*8e20*/  LDL.LU R6, [R1+0x5f4] ;  /* 0x0005f40001067983 */ /* 0x000f680000300800 */
[----:B------:R-:W5:Y:S01]  /*8e30*/  LDL.LU R5, [R1+0x5f0] ;  /* 0x0005f00001057983 */ /* 0x000f620000300800 */
[----:B------:R-:W-:-:S02]  /*8e40*/  IMAD.MOV.U32 R166, RZ, RZ, R4 ;  /* 0x000000ffffa67224 */ /* 0x000fc400078e0004 */
[----:B------:R-:W-:Y:S01]  /*8e50*/  IMAD.MOV.U32 R165, RZ, RZ, R0 ;  /* 0x000000ffffa57224 */ /* 0x000fe200078e0000 */
[----:B------:R-:W5:Y:S04]  /*8e60*/  LDL.LU R4, [R1+0x5fc] ;  /* 0x0005fc0001047983 */ /* 0x000f680000300800 */
[----:B------:R-:W5:Y:S01]  /*8e70*/  LDL.LU R0, [R1+0x5f8] ;  /* 0x0005f80001007983 */ /* 0x000f620000300800 */
[----:B------:R-:W-:Y:S02]  /*8e80*/  F2FP.BF16.F32.PACK_AB R52, R178, R177 ;  /* 0x000000b1b234723e */ /* 0x000fe400000010ff */
[----:B------:R-:W-:-:S03]  /*8e90*/  F2FP.BF16.F32.PACK_AB R53, R174, R173 ;  /* 0x000000adae35723e */ /* 0x000fc600000010ff */
[----:B------:R2:W-:Y:S01]  /*8ea0*/  STL [R1+0x460], R52 ;  /* 0x0004603401007387 */ /* 0x0005e20000100800 */
[----:B---3--:R-:W-:-:S05]  /*8eb0*/  F2FP.BF16.F32.PACK_AB R2, R176, R175 ;  /* 0x000000afb002723e */ /* 0x008fca00000010ff */
[----:B------:R1:W-:Y:S01]  /*8ec0*/  STL [R1+0x464], R2 ;  /* 0x0004640201007387 */ /* 0x0003e20000100800 */
[----:B--2---:R-:W-:-:S03]  /*8ed0*/  F2FP.BF16.F32.PACK_AB R52, R172, R171 ;  /* 0x000000abac34723e */ /* 0x004fc600000010ff */
[----:B------:R4:W-:Y:S01]  /*8ee0*/  STL [R1+0x468], R53 ;  /* 0x0004683501007387 */ /* 0x0009e20000100800 */
[----:B-1----:R-:W-:-:S03]  /*8ef0*/  F2FP.BF16.F32.PACK_AB R2, R170, R169 ;  /* 0x000000a9aa02723e */ /* 0x002fc600000010ff */
[----:B------:R1:W-:Y:S01]  /*8f00*/  STL [R1+0x46c], R52 ;  /* 0x00046c3401007387 */ /* 0x0003e20000100800 */
[----:B----4-:R-:W-:-:S03]  /*8f10*/  F2FP.BF16.F32.PACK_AB R53, R168, R167 ;  /* 0x000000a7a835723e */ /* 0x010fc600000010ff */
[----:B------:R5:W-:Y:S01]  /*8f20*/  STL [R1+0x450], R2 ;  /* 0x0004500201007387 */ /* 0x000be20000100800 */
[----:B-1----:R-:W-:-:S03]  /*8f30*/  F2FP.BF16.F32.PACK_AB R52, R166, R165 ;  /* 0x000000a5a634723e */ /* 0x002fc600000010ff */
[----:B------:R-:W-:Y:S01]  /*8f40*/  STL [R1+0x454], R53 ;  /* 0x0004543501007387 */ /* 0x000fe20000100800 */
[----:B-----5:R-:W-:-:S03]  /*8f50*/  F2FP.BF16.F32.PACK_AB R2, R164, R163 ;  /* 0x000000a3a402723e */ /* 0x020fc600000010ff */
[----:B------:R-:W-:Y:S04]  /*8f60*/  STL [R1+0x458], R52 ;  /* 0x0004583401007387 */ /* 0x000fe80000100800 */
[----:B------:R1:W-:Y:S02]  /*8f70*/  STL [R1+0x45c], R2 ;  /* 0x00045c0201007387 */ /* 0x0003e40000100800 */
[----:B-1----:R-:W-:-:S05]  /*8f80*/  F2FP.BF16.F32.PACK_AB R2, R18, R17 ;  /* 0x000000111202723e */ /* 0x002fca00000010ff */
[----:B------:R1:W-:Y:S01]  /*8f90*/  STL [R1+0x420], R2 ;  /* 0x0004200201007387 */ /* 0x0003e20000100800 */
[----:B------:R-:W-:Y:S02]  /*8fa0*/  F2FP.BF16.F32.PACK_AB R15, R16, R15 ;  /* 0x0000000f100f723e */ /* 0x000fe400000010ff */
[----:B------:R-:W-:-:S03]  /*8fb0*/  F2FP.BF16.F32.PACK_AB R13, R14, R13 ;  /* 0x0000000d0e0d723e */ /* 0x000fc600000010ff */
[----:B------:R-:W-:Y:S01]  /*8fc0*/  STL [R1+0x424], R15 ;  /* 0x0004240f01007387 */ /* 0x000fe20000100800 */
[----:B-1----:R-:W-:-:S03]  /*8fd0*/  F2FP.BF16.F32.PACK_AB R2, R12, R11 ;  /* 0x0000000b0c02723e */ /* 0x002fc600000010ff */
[----:B------:R-:W-:Y:S04]  /*8fe0*/  STL [R1+0x428], R13 ;  /* 0x0004280d01007387 */ /* 0x000fe80000100800 */
[----:B------:R1:W-:Y:S01]  /*8ff0*/  STL [R1+0x42c], R2 ;  /* 0x00042c0201007387 */ /* 0x0003e20000100800 */
[----:B------:R-:W-:Y:S02]  /*9000*/  F2FP.BF16.F32.PACK_AB R9, R10, R9 ;  /* 0x000000090a09723e */ /* 0x000fe400000010ff */
[----:B------:R-:W-:-:S03]  /*9010*/  F2FP.BF16.F32.PACK_AB R7, R8, R7 ;  /* 0x000000070807723e */ /* 0x000fc600000010ff */
[----:B------:R-:W-:Y:S04]  /*9020*/  STL [R1+0x410], R9 ;  /* 0x0004100901007387 */ /* 0x000fe80000100800 */
[----:B------:R-:W-:Y:S01]  /*9030*/  STL [R1+0x414], R7 ;  /* 0x0004140701007387 */ /* 0x000fe20000100800 */
[----:B-1----:R-:W-:-:S03]  /*9040*/  F2FP.BF16.F32.PACK_AB R2, R6, R5 ;  /* 0x000000050602723e */ /* 0x002fc600000010ff */
[----:B------:R-:W2:Y:S04]  /*9050*/  LDL.LU R57, [R1+0x204] ;  /* 0x0002040001397983 */ /* 0x000ea80000300800 */
[----:B------:R1:W-:Y:S04]  /*9060*/  STL [R1+0x418], R2 ;  /* 0x0004180201007387 */ /* 0x0003e80000100800 */
[----:B------:R-:W2:Y:S04]  /*9070*/  LDL.LU R56, [R1+0x200] ;  /* 0x0002000001387983 */ /* 0x000ea80000300800 */
[----:B------:R-:W3:Y:S04]  /*9080*/  LDL.LU R55, [R1+0x20c] ;  /* 0x00020c0001377983 */ /* 0x000ee80000300800 */
[----:B------:R-:W3:Y:S04]  /*9090*/  LDL.LU R54, [R1+0x208] ;  /* 0x0002080001367983 */ /* 0x000ee80000300800 */
[----:B------:R-:W4:Y:S04]  /*90a0*/  LDL.LU R53, [R1+0x214] ;  /* 0x0002140001357983 */ /* 0x000f280000300800 */
[----:B------:R-:W4:Y:S04]  /*90b0*/  LDL.LU R52, [R1+0x210] ;  /* 0x0002100001347983 */ /* 0x000f280000300800 */
[----:B-1----:R-:W5:Y:S04]  /*90c0*/  LDL.LU R2, [R1+0x21c] ;  /* 0x00021c0001027983 */ /* 0x002f680000300800 */
[----:B------:R-:W5:Y:S04]  /*90d0*/  LDL.LU R251, [R1+0x218] ;  /* 0x0002180001fb7983 */ /* 0x000f680000300800 */
[----:B------:R-:W2:Y:S04]  /*90e0*/  LDL.LU R250, [R1+0x224] ;  /* 0x0002240001fa7983 */ /* 0x000ea80000300800 */
[----:B------:R-:W2:Y:S04]  /*90f0*/  LDL.LU R249, [R1+0x220] ;  /* 0x0002200001f97983 */ /* 0x000ea80000300800 */
[----:B------:R-:W3:Y:S04]  /*9100*/  LDL.LU R248, [R1+0x22c] ;  /* 0x00022c0001f87983 */ /* 0x000ee80000300800 */
[----:B------:R-:W3:Y:S04]  /*9110*/  LDL.LU R247, [R1+0x228] ;  /* 0x0002280001f77983 */ /* 0x000ee80000300800 */
[----:B------:R-:W5:Y:S04]  /*9120*/  LDL.LU R246, [R1+0x234] ;  /* 0x0002340001f67983 */ /* 0x000f680000300800 */
[----:B------:R-:W5:Y:S04]  /*9130*/  LDL.LU R245, [R1+0x230] ;  /* 0x0002300001f57983 */ /* 0x000f680000300800 */
[----:B------:R-:W5:Y:S04]  /*9140*/  LDL.LU R244, [R1+0x23c] ;  /* 0x00023c0001f47983 */ /* 0x000f680000300800 */
[----:B------:R-:W5:Y:S04]  /*9150*/  LDL.LU R243, [R1+0x238] ;  /* 0x0002380001f37983 */ /* 0x000f680000300800 */
        /* <DEDUP_REMOVED lines=10> */
[----:B------:R-:W2:Y:S04]  /*9200*/  LDL.LU R232, [R1+0x26c] ;  /* 0x00026c0001e87983 */ /* 0x000ea80000300800 */
[----:B------:R-:W2:Y:S04]  /*9210*/  LDL.LU R231, [R1+0x268] ;  /* 0x0002680001e77983 */ /* 0x000ea80000300800 */
        /* <DEDUP_REMOVED lines=32> */
[----:B------:R-:W-:-:S03]  /*9420*/  F2FP.BF16.F32.PACK_AB R141, R194, R193 ;  /* 0x000000c1c28d723e */ /* 0x000fc600000010ff */
        /* <DEDUP_REMOVED lines=84> */
[----:B---3--:R-:W-:-:S02]  /*9970*/  F2FP.BF16.F32.PACK_AB R114, R248, R247 ;  /* 0x000000f7f872723e */ /* 0x008fc400000010ff */
[----:B----4-:R-:W-:Y:S02]  /*9980*/  F2FP.BF16.F32.PACK_AB R248, R242, R241 ;  /* 0x000000f1f2f8723e */ /* 0x010fe400000010ff */
[----:B--2---:R-:W-:Y:S02]  /*9990*/  F2FP.BF16.F32.PACK_AB R241, R232, R231 ;  /* 0x000000e7e8f1723e */ /* 0x004fe400000010ff */
[----:B-----5:R-:W-:Y:S02]  /*99a0*/  F2FP.BF16.F32.PACK_AB R232, R226, R225 ;  /* 0x000000e1e2e8723e */ /* 0x020fe400000010ff */
[----:B------:R-:W-:Y:S02]  /*99b0*/  F2FP.BF16.F32.PACK_AB R113, R250, R249 ;  /* 0x000000f9fa71723e */ /* 0x000fe400000010ff */
[----:B------:R-:W-:Y:S02]  /*99c0*/  F2FP.BF16.F32.PACK_AB R225, R216, R215 ;  /* 0x000000d7d8e1723e */ /* 0x000fe400000010ff */
[----:B------:R-:W-:-:S02]  /*99d0*/  F2FP.BF16.F32.PACK_AB R249, R240, R239 ;  /* 0x000000eff0f9723e */ /* 0x000fc400000010ff */
[----:B------:R-:W-:Y:S02]  /*99e0*/  F2FP.BF16.F32.PACK_AB R216, R210, R209 ;  /* 0x000000d1d2d8723e */ /* 0x000fe400000010ff */
[----:B------:R-:W-:Y:S02]  /*99f0*/  F2FP.BF16.F32.PACK_AB R240, R234, R233 ;  /* 0x000000e9eaf0723e */ /* 0x000fe400000010ff */
[----:B------:R-:W-:Y:S02]  /*9a00*/  F2FP.BF16.F32.PACK_AB R233, R224, R223 ;  /* 0x000000dfe0e9723e */ /* 0x000fe400000010ff */
[----:B------:R-:W-:Y:S02]  /*9a10*/  F2FP.BF16.F32.PACK_AB R224, R218, R217 ;  /* 0x000000d9dae0723e */ /* 0x000fe400000010ff */
[----:B------:R-:W-:Y:S02]  /*9a20*/  F2FP.BF16.F32.PACK_AB R217, R208, R207 ;  /* 0x000000cfd0d9723e */ /* 0x000fe400000010ff */
[----:B------:R-:W-:-:S02]  /*9a30*/  F2FP.BF16.F32.PACK_AB R209, R200, R199 ;  /* 0x000000c7c8d1723e */ /* 0x000fc400000010ff */
[----:B------:R-:W-:Y:S02]  /*9a40*/  F2FP.BF16.F32.PACK_AB R208, R202, R201 ;  /* 0x000000c9cad0723e */ /* 0x000fe400000010ff */
[----:B------:R-:W-:Y:S02]  /*9a50*/  F2FP.BF16.F32.PACK_AB R135, R53, R52 ;  /* 0x000000343587723e */ /* 0x000fe400000010ff */
[----:B------:R-:W2:Y:S01]  /*9a60*/  LDL.LU R52, [R1+0x4] ;  /* 0x0000040001347983 */ /* 0x000ea20000300800 */
[----:B------:R-:W-:Y:S02]  /*9a70*/  F2FP.BF16.F32.PACK_AB R116, R244, R243 ;  /* 0x000000f3f474723e */ /* 0x000fe400000010ff */
        /* <DEDUP_REMOVED lines=33> */
[----:B------:R-:W2:Y:S04]  /*9c90*/  LDL.LU R8, [R1] ;  /* 0x0000000001087983 */ /* 0x000ea80000300800 */
[----:B------:R-:W3:Y:S04]  /*9ca0*/  LDL.LU R53, [R1+0xc] ;  /* 0x00000c0001357983 */ /* 0x000ee80000300800 */
[----:B------:R-:W3:Y:S04]  /*9cb0*/  LDL.LU R9, [R1+0x8] ;  /* 0x0000080001097983 */ /* 0x000ee80000300800 */
[----:B------:R-:W4:Y:S04]  /*9cc0*/  LDL.LU R54, [R1+0x14] ;  /* 0x0000140001367983 */ /* 0x000f280000300800 */
[----:B------:R-:W4:Y:S01]  /*9cd0*/  LDL.LU R10, [R1+0x10] ;  /* 0x00001000010a7983 */ /* 0x000f220000300800 */
[----:B------:R-:W-:-:S03]  /*9ce0*/  F2FP.BF16.F32.PACK_AB R19, R5, R4 ;  /* 0x000000040513723e */ /* 0x000fc600000010ff */
[----:B------:R-:W5:Y:S04]  /*9cf0*/  LDL.LU R55, [R1+0x1c] ;  /* 0x00001c0001377983 */ /* 0x000f680000300800 */
[----:B------:R-:W5:Y:S04]  /*9d00*/  LDL.LU R11, [R1+0x18] ;  /* 0x00001800010b7983 */ /* 0x000f680000300800 */
[----:B------:R-:W5:Y:S01]  /*9d10*/  LDL.LU R56, [R1+0x24] ;  /* 0x0000240001387983 */ /* 0x000f620000300800 */
[----:B------:R-:W-:-:S03]  /*9d20*/  F2FP.BF16.F32.PACK_AB R18, R7, R6 ;  /* 0x000000060712723e */ /* 0x000fc600000010ff */
        /* <DEDUP_REMOVED lines=118> */
[----:B------:R-:W5:Y:S01]  /*a490*/  LDL.LU R237, [R1+0x1c8] ;  /* 0x0001c80001ed7983 */ /* 0x000f620000300800 */
[----:B------:R-:W-:-:S03]  /*a4a0*/  IMAD.SHL.U32 R0, R3, 0x80, RZ ;  /* 0x0000008003007824 */ /* 0x000fc600078e00ff */
[----:B------:R-:W5:Y:S01]  /*a4b0*/  LDL.LU R110, [R1+0x1d4] ;  /* 0x0001d400016e7983 */ /* 0x000f620000300800 */
[----:B------:R-:W-:-:S03]  /*a4c0*/  IMAD.SHL.U32 R2, R3, 0x10, RZ ;  /* 0x0000001003027824 */ /* 0x000fc600078e00ff */
[----:B------:R-:W5:Y:S04]  /*a4d0*/  LDL.LU R238, [R1+0x1d0] ;  /* 0x0001d00001ee7983 */ /* 0x000f680000300800 */
[----:B------:R-:W5:Y:S04]  /*a4e0*/  LDL.LU R111, [R1+0x1dc] ;  /* 0x0001dc00016f7983 */ /* 0x000f680000300800 */
[----:B------:R-:W5:Y:S04]  /*a4f0*/  LDL.LU R239, [R1+0x1d8] ;  /* 0x0001d80001ef7983 */ /* 0x000f680000300800 */
[----:B------:R-:W5:Y:S04]  /*a500*/  LDL.LU R3, [R1+0x1e4] ;  /* 0x0001e40001037983 */ /* 0x000f680000300800 */
[----:B------:R-:W5:Y:S01]  /*a510*/  LDL.LU R244, [R1+0x1e0] ;  /* 0x0001e00001f47983 */ /* 0x000f620000300800 */
[----:B------:R-:W-:-:S02]  /*a520*/  LOP3.LUT R0, R0, 0x780, RZ, 0xc0, !PT ;  /* 0x0000078000007812 */ /* 0x000fc400078ec0ff */
[----:B------:R-:W-:Y:S01]  /*a530*/  F2FP.BF16.F32.PACK_AB R115, R246, R245 ;  /* 0x000000f5f673723e */ /* 0x000fe200000010ff */
[----:B------:R-:W5:Y:S01]  /*a540*/  LDL.LU R112, [R1+0x1ec] ;  /* 0x0001ec0001707983 */ /* 0x000f620000300800 */
[----:B------:R-:W-:-:S03]  /*a550*/  LOP3.LUT R0, R0, 0x70, R2, 0xf8, !PT ;  /* 0x0000007000007812 */ /* 0x000fc600078ef802 */
[----:B------:R-:W5:Y:S01]  /*a560*/  LDL.LU R245, [R1+0x1e8] ;  /* 0x0001e80001f57983 */ /* 0x000f620000300800 */
[----:B--2---:R-:W-:-:S03]  /*a570*/  F2FP.BF16.F32.PACK_AB R8, R52, R8 ;  /* 0x000000083408723e */ /* 0x004fc600000010ff */
[----:B------:R-:W2:Y:S01]  /*a580*/  LDL.LU R246, [R1+0x1f0] ;  /* 0x0001f00001f67983 */ /* 0x000ea20000300800 */
[----:B---3--:R-:W-:-:S03]  /*a590*/  F2FP.BF16.F32.PACK_AB R9, R53, R9 ;  /* 0x000000093509723e */ /* 0x008fc600000010ff */
[----:B------:R-:W3:Y:S01]  /*a5a0*/  LDL.LU R247, [R1+0x1f8] ;  /* 0x0001f80001f77983 */ /* 0x000ee20000300800 */
[----:B----4-:R-:W-:-:S03]  /*a5b0*/  F2FP.BF16.F32.PACK_AB R10, R54, R10 ;  /* 0x0000000a360a723e */ /* 0x010fc600000010ff */
[----:B------:R-:W3:Y:S01]  /*a5c0*/  LDL.LU R2, [R1+0x1fc] ;  /* 0x0001fc0001027983 */ /* 0x000ee20000300800 */
[----:B-----5:R-:W-:-:S03]  /*a5d0*/  F2FP.BF16.F32.PACK_AB R11, R55, R11 ;  /* 0x0000000b370b723e */ /* 0x020fc600000010ff */
[----:B------:R-:W4:Y:S01]  /*a5e0*/  LDL.LU R52, [R1+0x7f4] ;  /* 0x0007f40001347983 */ /* 0x000f220000300800 */
[----:B------:R-:W-:-:S03]  /*a5f0*/  F2FP.BF16.F32.PACK_AB R4, R56, R4 ;  /* 0x000000043804723e */ /* 0x000fc600000010ff */
[----:B------:R-:W4:Y:S01]  /*a600*/  LDL.LU R53, [R1+0x7f0] ;  /* 0x0007f00001357983 */ /* 0x000f220000300800 */
[----:B------:R-:W-:-:S03]  /*a610*/  F2FP.BF16.F32.PACK_AB R5, R57, R5 ;  /* 0x000000053905723e */ /* 0x000fc600000010ff */
[----:B------:R-:W5:Y:S01]  /*a620*/  LDL.LU R54, [R1+0x7ec] ;  /* 0x0007ec0001367983 */ /* 0x000f620000300800 */
[----:B------:R-:W-:-:S03]  /*a630*/  F2FP.BF16.F32.PACK_AB R6, R58, R6 ;  /* 0x000000063a06723e */ /* 0x000fc600000010ff */
[----:B------:R-:W5:Y:S01]  /*a640*/  LDL.LU R55, [R1+0x7e8] ;  /* 0x0007e80001377983 */ /* 0x000f620000300800 */
[----:B------:R-:W-:-:S03]  /*a650*/  F2FP.BF16.F32.PACK_AB R7, R59, R7 ;  /* 0x000000073b07723e */ /* 0x000fc600000010ff */
[----:B------:R-:W2:Y:S01]  /*a660*/  LDL.LU R56, [R1+0x7e4] ;  /* 0x0007e40001387983 */ /* 0x000ea20000300800 */
[----:B------:R-:W-:-:S03]  /*a670*/  F2FP.BF16.F32.PACK_AB R12, R60, R12 ;  /* 0x0000000c3c0c723e */ /* 0x000fc600000010ff */
[----:B------:R-:W2:Y:S01]  /*a680*/  LDL.LU R57, [R1+0x7e0] ;  /* 0x0007e00001397983 */ /* 0x000ea20000300800 */
[----:B------:R-:W-:-:S03]  /*a690*/  F2FP.BF16.F32.PACK_AB R13, R61, R13 ;  /* 0x0000000d3d0d723e */ /* 0x000fc600000010ff */
[----:B------:R-:W3:Y:S01]  /*a6a0*/  LDL.LU R58, [R1+0x7dc] ;  /* 0x0007dc00013a7983 */ /* 0x000ee20000300800 */
        /* <DEDUP_REMOVED lines=75> */
[----:B------:R-:W3:Y:S04]  /*ab60*/  LDL.LU R96, [R1+0x744] ;  /* 0x0007440001607983 */ /* 0x000ee80000300800 */
        /* <DEDUP_REMOVED lines=21> */
[----:B------:R-:W-:Y:S02]  /*acc0*/  F2FP.BF16.F32.PACK_AB R244, R3, R244 ;  /* 0x000000f403f4723e */ /* 0x000fe400000010ff */
[----:B------:R-:W1:Y:S01]  /*acd0*/  S2R R3, SR_TID.X ;  /* 0x0000000000037919 */ /* 0x000e620000002100 */
[----:B------:R-:W-:Y:S02]  /*ace0*/  F2FP.BF16.F32.PACK_AB R237, R109, R237 ;  /* 0x000000ed6ded723e */ /* 0x000fe400000010ff */
[----:B------:R-:W-:Y:S01]  /*acf0*/  F2FP.BF16.F32.PACK_AB R238, R110, R238 ;  /* 0x000000ee6eee723e */ /* 0x000fe200000010ff */
[----:B------:R-:W3:Y:S01]  /*ad00*/  LDL.LU R109, [R1+0x710] ;  /* 0x00071000016d7983 */ /* 0x000ee20000300800 */
[----:B------:R-:W-:-:S03]  /*ad10*/  F2FP.BF16.F32.PACK_AB R239, R111, R239 ;  /* 0x000000ef6fef723e */ /* 0x000fc600000010ff */
[----:B------:R-:W3:Y:S04]  /*ad20*/  LDL.LU R110, [R1+0x70c] ;  /* 0x00070c00016e7983 */ /* 0x000ee80000300800 */
[----:B------:R-:W3:Y:S01]  /*ad30*/  LDL.LU R111, [R1+0x708] ;  /* 0x00070800016f7983 */ /* 0x000ee20000300800 */
[----:B------:R-:W-:Y:S02]  /*ad40*/  F2FP.BF16.F32.PACK_AB R25, R27, R26 ;  /* 0x0000001a1b19723e */ /* 0x000fe400000010ff */
[----:B------:R-:W-:Y:S02]  /*ad50*/  F2FP.BF16.F32.PACK_AB R245, R112, R245 ;  /* 0x000000f570f5723e */ /* 0x000fe400000010ff */
[----:B------:R-:W-:Y:S01]  /*ad60*/  F2FP.BF16.F32.PACK_AB R26, R29, R28 ;  /* 0x0000001c1d1a723e */ /* 0x000fe200000010ff */
[----:B------:R-:W-:Y:S01]  /*ad70*/  IMAD.MOV.U32 R28, RZ, RZ, R113 ;  /* 0x000000ffff1c7224 */ /* 0x000fe200078e0071 */
[----:B------:R-:W-:-:S02]  /*ad80*/  F2FP.BF16.F32.PACK_AB R27, R31, R30 ;  /* 0x0000001e1f1b723e */ /* 0x000fc400000010ff */
[----:B-1----:R-:W-:Y:S02]  /*ad90*/  LOP3.LUT R0, R0, 0x10, R3, 0x78, !PT ;  /* 0x0000001000007812 */ /* 0x002fe400078e7803 */
[----:B------:R-:W3:Y:S01]  /*ada0*/  LDL.LU R3, [R1+0x1f4] ;  /* 0x0001f40001037983 */ /* 0x000ee20000300800 */
[----:B------:R-:W-:Y:S01]  /*adb0*/  IMAD.MOV.U32 R29, RZ, RZ, R114 ;  /* 0x000000ffff1d7224 */ /* 0x000fe200078e0072 */
[----:B------:R-:W-:Y:S02]  /*adc0*/  F2FP.BF16.F32.PACK_AB R32, R33, R32 ;  /* 0x000000202120723e */ /* 0x000fe400000010ff */
[----:B------:R-:W3:Y:S01]  /*add0*/  LDL.LU R112, [R1+0x704] ;  /* 0x0007040001707983 */ /* 0x000ee20000300800 */
[----:B------:R-:W-:Y:S01]  /*ade0*/  IMAD.MOV.U32 R30, RZ, RZ, R115 ;  /* 0x000000ffff1e7224 */ /* 0x000fe200078e0073 */
[----:B------:R-:W-:Y:S02]  /*adf0*/  F2FP.BF16.F32.PACK_AB R33, R35, R34 ;  /* 0x000000222321723e */ /* 0x000fe400000010ff */
[----:B------:R-:W3:Y:S01]  /*ae00*/  LDL.LU R113, [R1+0x700] ;  /* 0x0007000001717983 */ /* 0x000ee20000300800 */
[----:B------:R-:W-:Y:S01]  /*ae10*/  IMAD.MOV.U32 R31, RZ, RZ, R116 ;  /* 0x000000ffff1f7224 */ /* 0x000fe200078e0074 */
[----:B------:R-:W-:-:S02]  /*ae20*/  F2FP.BF16.F32.PACK_AB R34, R37, R36 ;  /* 0x000000242522723e */ /* 0x000fc400000010ff */
        /* <DEDUP_REMOVED lines=23> */
[----:B----4-:R-:W-:Y:S02]  /*afa0*/  F2FP.BF16.F32.PACK_AB R50, R53, R52 ;  /* 0x000000343532723e */ /* 0x010fe400000010ff */
[----:B------:R-:W4:Y:S01]  /*afb0*/  LDL.LU R122, [R1+0x6dc] ;  /* 0x0006dc00017a7983 */ /* 0x000f220000300800 */
[----:B------:R-:W-:Y:S01]  /*afc0*/  IMAD.MOV.U32 R52, RZ, RZ, R125 ;  /* 0x000000ffff347224 */ /* 0x000fe200078e007d */
[----:B-----5:R-:W-:-:S02]  /*afd0*/  F2FP.BF16.F32.PACK_AB R51, R55, R54 ;  /* 0x000000363733723e */ /* 0x020fc400000010ff */
[----:B------:R-:W4:Y:S01]  /*afe0*/  LDL.LU R123, [R1+0x6d8] ;  /* 0x0006d800017b7983 */ /* 0x000f220000300800 */
[----:B------:R-:W-:Y:S01]  /*aff0*/  IMAD.MOV.U32 R53, RZ, RZ, R126 ;  /* 0x000000ffff357224 */ /* 0x000fe200078e007e */
[----:B--2---:R-:W-:Y:S02]  /*b000*/  F2FP.BF16.F32.PACK_AB R56, R57, R56 ;  /* 0x000000383938723e */ /* 0x004fe400000010ff */
[----:B------:R-:W2:Y:S01]  /*b010*/  LDL.LU R124, [R1+0x6d4] ;  /* 0x0006d400017c7983 */ /* 0x000ea20000300800 */
[----:B------:R-:W-:Y:S01]  /*b020*/  IMAD.MOV.U32 R54, RZ, RZ, R127 ;  /* 0x000000ffff367224 */ /* 0x000fe200078e007f */
[----:B---3--:R-:W-:Y:S02]  /*b030*/  F2FP.BF16.F32.PACK_AB R57, R59, R58 ;  /* 0x0000003a3b39723e */ /* 0x008fe400000010ff */
[----:B------:R-:W2:Y:S01]  /*b040*/  LDL.LU R125, [R1+0x6d0] ;  /* 0x0006d000017d7983 */ /* 0x000ea20000300800 */
        /* <DEDUP_REMOVED lines=8> */
[----:B------:R-:W5:Y:S01]  /*b0d0*/  LDL.LU R128, [R1+0x6c4] ;  /* 0x0006c40001807983 */ /* 0x000f620000300800 */
[----:B------:R-:W-:Y:S01]  /*b0e0*/  IMAD.MOV.U32 R62, RZ, RZ, R131 ;  /* 0x000000ffff3e7224 */ /* 0x000fe200078e0083 */
[----:B------:R-:W-:-:S02]  /*b0f0*/  F2FP.BF16.F32.PACK_AB R65, R67, R66 ;  /* 0x000000424341723e */ /* 0x000fc400000010ff */
[----:B------:R-:W5:Y:S01]  /*b100*/  LDL.LU R129, [R1+0x6c0] ;  /* 0x0006c00001817983 */ /* 0x000f620000300800 */
[----:B------:R-:W-:Y:S01]  /*b110*/  IMAD.MOV.U32 R63, RZ, RZ, R132 ;  /* 0x000000ffff3f7224 */ /* 0x000fe200078e0084 */
[----:B------:R-:W-:Y:S02]  /*b120*/  F2FP.BF16.F32.PACK_AB R66, R69, R68 ;  /* 0x000000444542723e */ /* 0x000fe400000010ff */
[----:B------:R-:W5:Y:S01]  /*b130*/  LDL.LU R130, [R1+0x6bc] ;  /* 0x0006bc0001827983 */ /* 0x000f620000300800 */
        /* <DEDUP_REMOVED lines=12> */
[----:B------:R-:W-:-:S03]  /*b200*/  IMAD.MOV.U32 R76, RZ, RZ, R137 ;  /* 0x000000ffff4c7224 */ /* 0x000fc600078e0089 */
[----:B------:R-:W5:Y:S01]  /*b210*/  LDL.LU R135, [R1+0x6a8] ;  /* 0x0006a80001877983 */ /* 0x000f620000300800 */
[----:B------:R-:W-:Y:S01]  /*b220*/  F2FP.BF16.F32.PACK_AB R75, R79, R78 ;  /* 0x0000004e4f4b723e */ /* 0x000fe200000010ff */
[----:B------:R-:W-:Y:S02]  /*b230*/  IMAD.MOV.U32 R77, RZ, RZ, R138 ;  /* 0x000000ffff4d7224 */ /* 0x000fe400078e008a */
[----:B------:R-:W5:Y:S01]  /*b240*/  LDL.LU R136, [R1+0x6a4] ;  /* 0x0006a40001887983 */ /* 0x000f620000300800 */
[----:B------:R-:W-:-:S03]  /*b250*/  IMAD.MOV.U32 R78, RZ, RZ, R139 ;  /* 0x000000ffff4e7224 */ /* 0x000fc600078e008b */
[----:B------:R-:W5:Y:S01]  /*b260*/  LDL.LU R137, [R1+0x6a0] ;  /* 0x0006a00001897983 */ /* 0x000f620000300800 */
[----:B------:R-:W-:Y:S01]  /*b270*/  F2FP.BF16.F32.PACK_AB R80, R81, R80 ;  /* 0x000000505150723e */ /* 0x000fe200000010ff */
[----:B------:R-:W-:Y:S02]  /*b280*/  IMAD.MOV.U32 R79, RZ, RZ, R140 ;  /* 0x000000ffff4f7224 */ /* 0x000fe400078e008c */
[----:B------:R-:W5:Y:S01]  /*b290*/  LDL.LU R138, [R1+0x69c] ;  /* 0x00069c00018a7983 */ /* 0x000f620000300800 */
[----:B------:R-:W-:-:S03]  /*b2a0*/  F2FP.BF16.F32.PACK_AB R81, R83, R82 ;  /* 0x000000525351723e */ /* 0x000fc600000010ff */
[----:B------:R-:W5:Y:S04]  /*b2b0*/  LDL.LU R139, [R1+0x698] ;  /* 0x00069800018b7983 */ /* 0x000f680000300800 */
        /* <DEDUP_REMOVED lines=11> */
[----:B------:R-:W-:Y:S02]  /*b370*/  F2FP.BF16.F32.PACK_AB R88, R89, R88 ;  /* 0x000000585958723e */ /* 0x000fe400000010ff */
[----:B------:R-:W-:Y:S02]  /*b380*/  F2FP.BF16.F32.PACK_AB R89, R91, R90 ;  /* 0x0000005a5b59723e */ /* 0x000fe400000010ff */
        /* <DEDUP_REMOVED lines=12> */
[----:B------:R-:W-:Y:S02]  /*b450*/  F2FP.BF16.F32.PACK_AB R98, R101, R100 ;  /* 0x000000646562723e */ /* 0x000fe400000010ff */
[----:B------:R-:W5:Y:S01]  /*b460*/  LDL.LU R100, [R1+0x650] ;  /* 0x0006500001647983 */ /* 0x000f620000300800 */
[----:B------:R-:W-:Y:S01]  /*b470*/  F2FP.BF16.F32.PACK_AB R247, R2, R247 ;  /* 0x000000f702f7723e */ /* 0x000fe200000010ff */
[----:B------:R-:W-:Y:S02]  /*b480*/  IMAD.MOV.U32 R101, RZ, RZ, R149 ;  /* 0x000000ffff657224 */ /* 0x000fe400078e0095 */
[----:B------:R-:W5:Y:S01]  /*b490*/  LDL.LU R149, [R1+0x670] ;  /* 0x0006700001957983 */ /* 0x000f620000300800 */
[----:B------:R-:W-:Y:S01]  /*b4a0*/  F2FP.BF16.F32.PACK_AB R99, R103, R102 ;  /* 0x000000666763723e */ /* 0x000fe200000010ff */
[----:B------:R-:W-:-:S02]  /*b4b0*/  IMAD.MOV.U32 R102, RZ, RZ, R150 ;  /* 0x000000ffff667224 */ /* 0x000fc400078e0096 */
[----:B------:R-:W-:Y:S01]  /*b4c0*/  IMAD.MOV.U32 R103, RZ, RZ, R151 ;  /* 0x000000ffff677224 */ /* 0x000fe200078e0097 */
[----:B------:R-:W5:Y:S04]  /*b4d0*/  LDL.LU R150, [R1+0x66c] ;  /* 0x00066c0001967983 */ /* 0x000f680000300800 */
[----:B------:R-:W5:Y:S01]  /*b4e0*/  LDL.LU R151, [R1+0x668] ;  /* 0x0006680001977983 */ /* 0x000f620000300800 */
[----:B------:R-:W-:Y:S02]  /*b4f0*/  F2FP.BF16.F32.PACK_AB R246, R3, R246 ;  /* 0x000000f603f6723e */ /* 0x000fe400000010ff */
[----:B------:R-:W1:Y:S02]  /*b500*/  S2R R3, SR_TID.X ;  /* 0x0000000000037919 */ /* 0x000e640000002100 */
[----:B-1----:R-:W-:-:S05]  /*b510*/  IMAD.SHL.U32 R3, R3, 0x40, RZ ;  /* 0x0000004003037824 */ /* 0x002fca00078e00ff */
[----:B------:R-:W-:-:S05]  /*b520*/  LOP3.LUT R0, R0, 0x1800, R3, 0xf8, !PT ;  /* 0x0000180000007812 */ /* 0x000fca00078ef803 */
[C---:B------:R-:W-:Y:S01]  /*b530*/  VIADD R2, R0.reuse, UR20 ;  /* 0x0000001400027c36 */ /* 0x040fe20008000000 */
[----:B------:R-:W-:Y:S01]  /*b540*/  BAR.SYNC.DEFER_BLOCKING 0x0 ;  /* 0x0000000000007b1d */ /* 0x000fe20000010000 */
[----:B------:R-:W-:Y:S02]  /*b550*/  LOP3.LUT R3, R0, 0x20, RZ, 0x3c, !PT ;  /* 0x0000002000037812 */ /* 0x000fe400078e3cff */
[----:B------:R-:W-:Y:S02]  /*b560*/  F2FP.BF16.F32.PACK_AB R120, R121, R120 ;  /* 0x000000787978723e */ /* 0x000fe400000010ff */
[----:B----4-:R-:W-:Y:S01]  /*b570*/  F2FP.BF16.F32.PACK_AB R121, R123, R122 ;  /* 0x0000007a7b79723e */ /* 0x010fe200000010ff */
[----:B------:R-:W-:Y:S01]  /*b580*/  VIADD R3, R3, UR20 ;  /* 0x0000001403037c36 */ /* 0x000fe20008000000 */
[----:B--2---:R-:W-:Y:S02]  /*b590*/  F2FP.BF16.F32.PACK_AB R122, R125, R124 ;  /* 0x0000007c7d7a723e */ /* 0x004fe400000010ff */
[----:B---3--:R-:W-:Y:S01]  /*b5a0*/  F2FP.BF16.F32.PACK_AB R123, R127, R126 ;  /* 0x0000007e7f7b723e */ /* 0x008fe200000010ff */
[----:B-----5:R-:W-:Y:S04]  /*b5b0*/  STSM.16.M88.4 [R2], R100 ;  /* 0x0000006402007844 */ /* 0x020fe80000000200 */
[----:B------:R-:W-:Y:S04]  /*b5c0*/  STSM.16.M88.4 [R2+0x8000], R92 ;  /* 0x0080005c02007844 */ /* 0x000fe80000000200 */
        /* <DEDUP_REMOVED lines=14> */
[----:B------:R1:W-:Y:S04]  /*b6b0*/  STSM.16.M88.4 [R3], R60 ;  /* 0x0000003c03007844 */ /* 0x0003e80000000200 */
[----:B------:R-:W-:Y:S04]  /*b6c0*/  STSM.16.M88.4 [R3+0x8000], R52 ;  /* 0x0080003403007844 */ /* 0x000fe80000000200 */
[----:B-1----:R-:W2:Y:S04]  /*b6d0*/  LDL.LU R60, [R1+0x420] ;  /* 0x00042000013c7983 */ /* 0x002ea80000300800 */
[----:B------:R-:W2:Y:S04]  /*b6e0*/  LDL.LU R61, [R1+0x424] ;  /* 0x00042400013d7983 */ /* 0x000ea80000300800 */
[----:B------:R-:W2:Y:S04]  /*b6f0*/  LDL.LU R62, [R1+0x428] ;  /* 0x00042800013e7983 */ /* 0x000ea80000300800 */
[----:B------:R-:W2:Y:S04]  /*b700*/  LDL.LU R63, [R1+0x42c] ;  /* 0x00042c00013f7983 */ /* 0x000ea80000300800 */
[----:B------:R-:W3:Y:S04]  /*b710*/  LDL.LU R68, [R1+0x460] ;  /* 0x0004600001447983 */ /* 0x000ee80000300800 */
[----:B------:R-:W3:Y:S04]  /*b720*/  LDL.LU R69, [R1+0x464] ;  /* 0x0004640001457983 */ /* 0x000ee80000300800 */
[----:B------:R-:W3:Y:S04]  /*b730*/  LDL.LU R70, [R1+0x468] ;  /* 0x0004680001467983 */ /* 0x000ee80000300800 */
[----:B------:R-:W3:Y:S04]  /*b740*/  LDL.LU R71, [R1+0x46c] ;  /* 0x00046c0001477983 */ /* 0x000ee80000300800 */
[----:B------:R-:W4:Y:S04]  /*b750*/  LDL.LU R84, [R1+0x630] ;  /* 0x0006300001547983 */ /* 0x000f280000300800 */
[----:B------:R-:W4:Y:S04]  /*b760*/  LDL.LU R85, [R1+0x634] ;  /* 0x0006340001557983 */ /* 0x000f280000300800 */
[----:B------:R-:W4:Y:S04]  /*b770*/  LDL.LU R86, [R1+0x638] ;  /* 0x0006380001567983 */ /* 0x000f280000300800 */
[----:B------:R-:W4:Y:S04]  /*b780*/  LDL.LU R87, [R1+0x63c] ;  /* 0x00063c0001577983 */ /* 0x000f280000300800 */
[----:B------:R-:W5:Y:S04]  /*b790*/  LDL.LU R76, [R1+0x4a0] ;  /* 0x0004a000014c7983 */ /* 0x000f680000300800 */
[----:B------:R-:W-:Y:S04]  /*b7a0*/  STSM.16.M88.4 [R3+0x10000], R44 ;  /* 0x0100002c03007844 */ /* 0x000fe80000000200 */
[----:B------:R-:W5:Y:S04]  /*b7b0*/  LDL.LU R77, [R1+0x4a4] ;  /* 0x0004a400014d7983 */ /* 0x000f680000300800 */
[----:B------:R-:W-:Y:S04]  /*b7c0*/  STSM.16.M88.4 [R3+0x18000], R36 ;  /* 0x0180002403007844 */ /* 0x000fe80000000200 */
[----:B------:R-:W5:Y:S04]  /*b7d0*/  LDL.LU R78, [R1+0x4a8] ;  /* 0x0004a800014e7983 */ /* 0x000f680000300800 */
[----:B------:R1:W-:Y:S04]  /*b7e0*/  STSM.16.M88.4 [R3+0x2000], R28 ;  /* 0x0020001c03007844 */ /* 0x0003e80000000200 */
[----:B------:R-:W5:Y:S04]  /*b7f0*/  LDL.LU R79, [R1+0x4ac] ;  /* 0x0004ac00014f7983 */ /* 0x000f680000300800 */
[----:B-1----:R-:W2:Y:S01]  /*b800*/  LDL.LU R28, [R1+0x410] ;  /* 0x00041000011c7983 */ /* 0x002ea20000300800 */
[----:B------:R-:W-:-:S03]  /*b810*/  IMAD.MOV.U32 R31, RZ, RZ, R252 ;  /* 0x000000ffff1f7224 */ /* 0x000fc600078e00fc */
[----:B------:R-:W2:Y:S04]  /*b820*/  LDL.LU R29, [R1+0x414] ;  /* 0x00041400011d7983 */ /* 0x000ea80000300800 */
[----:B------:R-:W2:Y:S04]  /*b830*/  LDL.LU R30, [R1+0x418] ;  /* 0x00041800011e7983 */ /* 0x000ea80000300800 */
[----:B------:R-:W3:Y:S04]  /*b840*/  LDL.LU R252, [R1+0x664] ;  /* 0x0006640001fc7983 */ /* 0x000ee80000300800 */
[----:B------:R-:W2:Y:S04]  /*b850*/  LDL.LU R36, [R1+0x450] ;  /* 0x0004500001247983 */ /* 0x000ea80000300800 */
[----:B------:R-:W2:Y:S04]  /*b860*/  LDL.LU R37, [R1+0x454] ;  /* 0x0004540001257983 */ /* 0x000ea80000300800 */
[----:B------:R-:W2:Y:S04]  /*b870*/  LDL.LU R38, [R1+0x458] ;  /* 0x0004580001267983 */ /* 0x000ea80000300800 */
[----:B------:R-:W2:Y:S04]  /*b880*/  LDL.LU R39, [R1+0x45c] ;  /* 0x00045c0001277983 */ /* 0x000ea80000300800 */
[----:B------:R-:W2:Y:S01]  /*b890*/  LDL.LU R44, [R1+0x490] ;  /* 0x00049000012c7983 */ /* 0x000ea20000300800 */
[----:B---3--:R-:W-:-:S03]  /*b8a0*/  IMAD.MOV.U32 R45, RZ, RZ, R252 ;  /* 0x000000ffff2d7224 */ /* 0x008fc600078e00fc */
[----:B------:R-:W3:Y:S04]  /*b8b0*/  LDL.LU R252, [R1+0x660] ;  /* 0x0006600001fc7983 */ /* 0x000ee80000300800 */
[----:B------:R-:W3:Y:S04]  /*b8c0*/  LDL.LU R46, [R1+0x498] ;  /* 0x00049800012e7983 */ /* 0x000ee80000300800 */
[----:B------:R-:W3:Y:S04]  /*b8d0*/  LDL.LU R47, [R1+0x49c] ;  /* 0x00049c00012f7983 */ /* 0x000ee80000300800 */
[----:B------:R-:W3:Y:S04]  /*b8e0*/  LDL.LU R52, [R1+0x620] ;  /* 0x0006200001347983 */ /* 0x000ee80000300800 */
[----:B------:R-:W3:Y:S04]  /*b8f0*/  LDL.LU R53, [R1+0x624] ;  /* 0x0006240001357983 */ /* 0x000ee80000300800 */
[----:B------:R-:W3:Y:S01]  /*b900*/  LDL.LU R54, [R1+0x628] ;  /* 0x0006280001367983 */ /* 0x000ee20000300800 */
[----:B------:R-:W-:-:S03]  /*b910*/  LOP3.LUT R8, R0, 0x40, RZ, 0x3c, !PT ;  /* 0x0000004000087812 */ /* 0x000fc600078e3cff */
[----:B------:R-:W-:Y:S01]  /*b920*/  STSM.16.M88.4 [R3+0xa000], R224 ;  /* 0x00a000e003007844 */ /* 0x000fe20000000200 */
[----:B------:R-:W-:-:S03]  /*b930*/  F2FP.BF16.F32.PACK_AB R128, R129, R128 ;  /* 0x000000808180723e */ /* 0x000fc600000010ff */
[----:B------:R-:W-:Y:S01]  /*b940*/  STSM.16.M88.4 [R3+0x12000], R192 ;  /* 0x012000c003007844 */ /* 0x000fe20000000200 */
[----:B------:R-:W-:-:S03]  /*b950*/  F2FP.BF16.F32.PACK_AB R129, R131, R130 ;  /* 0x000000828381723e */ /* 0x000fc600000010ff */
[----:B------:R-:W-:Y:S01]  /*b960*/  STSM.16.M88.4 [R3+0x1a000], R160 ;  /* 0x01a000a003007844 */ /* 0x000fe20000000200 */
[----:B------:R-:W-:-:S03]  /*b970*/  F2FP.BF16.F32.PACK_AB R130, R133, R132 ;  /* 0x000000848582723e */ /* 0x000fc600000010ff */
[----:B------:R-:W-:Y:S01]  /*b980*/  STSM.16.M88.4 [R3+0x4000], R4 ;  /* 0x0040000403007844 */ /* 0x000fe20000000200 */
[----:B------:R-:W-:Y:S01]  /*b990*/  F2FP.BF16.F32.PACK_AB R131, R135, R134 ;  /* 0x000000868783723e */ /* 0x000fe200000010ff */
[----:B------:R-:W-:Y:S02]  /*b9a0*/  VIADD R8, R8, UR20 ;  /* 0x0000001408087c36 */ /* 0x000fe40008000000 */
[----:B------:R-:W-:Y:S04]  /*b9b0*/  STSM.16.M88.4 [R3+0xc000], R164 ;  /* 0x00c000a403007844 */ /* 0x000fe80000000200 */
[----:B------:R-:W-:Y:S04]  /*b9c0*/  STSM.16.M88.4 [R3+0x14000], R196 ;  /* 0x014000c403007844 */ /* 0x000fe80000000200 */
[----:B------:R-:W-:Y:S04]  /*b9d0*/  STSM.16.M88.4 [R3+0x1c000], R228 ;  /* 0x01c000e403007844 */ /* 0x000fe80000000200 */
[----:B------:R-:W-:Y:S04]  /*b9e0*/  STSM.16.M88.4 [R3+0x6000], R32 ;  /* 0x0060002003007844 */ /* 0x000fe80000000200 */
[----:B------:R-:W-:Y:S04]  /*b9f0*/  STSM.16.M88.4 [R3+0xe000], R64 ;  /* 0x00e0004003007844 */ /* 0x000fe80000000200 */
[----:B------:R-:W-:Y:S04]  /*ba00*/  STSM.16.M88.4 [R3+0x16000], R96 ;  /* 0x0160006003007844 */ /* 0x000fe80000000200 */
[----:B------:R-:W-:Y:S04]  /*ba10*/  STSM.16.M88.4 [R3+0x1e000], R128 ;  /* 0x01e0008003007844 */ /* 0x000fe80000000200 */
[----:B----4-:R-:W-:Y:S04]  /*ba20*/  STSM.16.M88.4 [R8], R84 ;  /* 0x0000005408007844 */ /* 0x010fe80000000200 */
[----:B-----5:R-:W-:Y:S04]  /*ba30*/  STSM.16.M88.4 [R8+0x8000], R76 ;  /* 0x0080004c08007844 */ /* 0x020fe80000000200 */
[----:B------:R-:W-:Y:S01]  /*ba40*/  STSM.16.M88.4 [R8+0x10000], R68 ;  /* 0x0100004408007844 */ /* 0x000fe20000000200 */
[----:B------:R-:W-:-:S03]  /*ba50*/  LOP3.LUT R0, R0, 0x60, RZ, 0x3c, !PT ;  /* 0x0000006000007812 */ /* 0x000fc600078e3cff */
[----:B--2---:R-:W-:Y:S01]  /*ba60*/  STSM.16.M88.4 [R8+0x18000], R60 ;  /* 0x0180003c08007844 */ /* 0x004fe20000000200 */
[----:B------:R-:W-:-:S03]  /*ba70*/  F2FP.BF16.F32.PACK_AB R104, R105, R104 ;  /* 0x000000686968723e */ /* 0x000fc600000010ff */
[----:B------:R-:W-:Y:S01]  /*ba80*/  STSM.16.M88.4 [R8+0x2000], R248 ;  /* 0x002000f808007844 */ /* 0x000fe20000000200 */
[----:B------:R-:W-:-:S03]  /*ba90*/  F2FP.BF16.F32.PACK_AB R105, R107, R106 ;  /* 0x0000006a6b69723e */ /* 0x000fc600000010ff */
[----:B------:R-:W-:Y:S01]  /*baa0*/  STSM.16.M88.4 [R8+0xa000], R216 ;  /* 0x00a000d808007844 */ /* 0x000fe20000000200 */
[----:B------:R-:W-:-:S03]  /*bab0*/  F2FP.BF16.F32.PACK_AB R136, R137, R136 ;  /* 0x000000888988723e */ /* 0x000fc600000010ff */
[----:B------:R-:W-:Y:S01]  /*bac0*/  STSM.16.M88.4 [R8+0x12000], R184 ;  /* 0x012000b808007844 */ /* 0x000fe20000000200 */
[----:B------:R-:W-:-:S03]  /*bad0*/  F2FP.BF16.F32.PACK_AB R106, R109, R108 ;  /* 0x0000006c6d6a723e */ /* 0x000fc600000010ff */
[----:B------:R-:W-:Y:S01]  /*bae0*/  STSM.16.M88.4 [R8+0x1a000], R152 ;  /* 0x01a0009808007844 */ /* 0x000fe20000000200 */
[----:B------:R-:W-:Y:S02]  /*baf0*/  F2FP.BF16.F32.PACK_AB R107, R111, R110 ;  /* 0x0000006e6f6b723e */ /* 0x000fe400000010ff */
[----:B------:R-:W-:Y:S01]  /*bb00*/  F2FP.BF16.F32.PACK_AB R137, R139, R138 ;  /* 0x0000008a8b89723e */ /* 0x000fe200000010ff */
[----:B------:R-:W-:Y:S01]  /*bb10*/  STSM.16.M88.4 [R8+0x4000], R12 ;  /* 0x0040000c08007844 */ /* 0x000fe20000000200 */
[----:B------:R-:W-:Y:S01]  /*bb20*/  F2FP.BF16.F32.PACK_AB R138, R141, R140 ;  /* 0x0000008c8d8a723e */ /* 0x000fe200000010ff */
[----:B------:R-:W-:Y:S01]  /*bb30*/  VIADD R0, R0, UR20 ;  /* 0x0000001400007c36 */ /* 0x000fe20008000000 */
[----:B------:R-:W-:Y:S01]  /*bb40*/  F2FP.BF16.F32.PACK_AB R139, R143, R142 ;  /* 0x0000008e8f8b723e */ /* 0x000fe200000010ff */
[----:B------:R-:W-:Y:S04]  /*bb50*/  STSM.16.M88.4 [R8+0xc000], R172 ;  /* 0x00c000ac08007844 */ /* 0x000fe80000000200 */
[----:B------:R-:W-:Y:S04]  /*bb60*/  STSM.16.M88.4 [R8+0x14000], R204 ;  /* 0x014000cc08007844 */ /* 0x000fe80000000200 */
[----:B------:R-:W-:Y:S04]  /*bb70*/  STSM.16.M88.4 [R8+0x1c000], R236 ;  /* 0x01c000ec08007844 */ /* 0x000fe80000000200 */
[----:B------:R-:W-:Y:S04]  /*bb80*/  STSM.16.M88.4 [R8+0x6000], R40 ;  /* 0x0060002808007844 */ /* 0x000fe80000000200 */
[----:B------:R-:W-:Y:S04]  /*bb90*/  STSM.16.M88.4 [R8+0xe000], R72 ;  /* 0x00e0004808007844 */ /* 0x000fe80000000200 */
[----:B------:R-:W-:Y:S04]  /*bba0*/  STSM.16.M88.4 [R8+0x16000], R104 ;  /* 0x0160006808007844 */ /* 0x000fe80000000200 */
[----:B------:R-:W-:Y:S01]  /*bbb0*/  STSM.16.M88.4 [R8+0x1e000], R136 ;  /* 0x01e0008808007844 */ /* 0x000fe20000000200 */
[----:B------:R-:W-:-:S02]  /*bbc0*/  F2FP.BF16.F32.PACK_AB R112, R113, R112 ;  /* 0x000000707170723e */ /* 0x000fc400000010ff */
[----:B------:R-:W-:Y:S02]  /*bbd0*/  F2FP.BF16.F32.PACK_AB R113, R115, R114 ;  /* 0x000000727371723e */ /* 0x000fe400000010ff */
[----:B------:R-:W-:Y:S02]  /*bbe0*/  F2FP.BF16.F32.PACK_AB R144, R145, R144 ;  /* 0x000000909190723e */ /* 0x000fe400000010ff */
[----:B------:R-:W-:Y:S02]  /*bbf0*/  F2FP.BF16.F32.PACK_AB R114, R117, R116 ;  /* 0x000000747572723e */ /* 0x000fe400000010ff */
[----:B------:R-:W-:Y:S02]  /*bc00*/  F2FP.BF16.F32.PACK_AB R115, R119, R118 ;  /* 0x000000767773723e */ /* 0x000fe400000010ff */
[----:B------:R-:W-:Y:S02]  /*bc10*/  F2FP.BF16.F32.PACK_AB R145, R147, R146 ;  /* 0x000000929391723e */ /* 0x000fe400000010ff */
[----:B------:R-:W-:-:S02]  /*bc20*/  F2FP.BF16.F32.PACK_AB R146, R149, R148 ;  /* 0x000000949592723e */ /* 0x000fc400000010ff */
[----:B------:R-:W-:Y:S01]  /*bc30*/  F2FP.BF16.F32.PACK_AB R147, R151, R150 ;  /* 0x000000969793723e */ /* 0x000fe200000010ff */
[----:B------:R-:W-:-:S04]  /*bc40*/  ULOP3.LUT UR21, UR21, 0x3, URZ, 0xc0, !UPT ;  /* 0x0000000315157892 */ /* 0x000fc8000f8ec03f */
[----:B------:R-:W-:Y:S02]  /*bc50*/  ULEA UR8, UR21, UR20, 0xf ;  /* 0x0000001415087291 */ /* 0x000fe4000f8e783f */
[----:B------:R-:W-:Y:S01]  /*bc60*/  ULEA UR9, UR21, UR32, 0x6 ;  /* 0x0000002015097291 */ /* 0x000fe2000f8e303f */
[----:B------:R-:W-:Y:S01]  /*bc70*/  UMOV UR10, UR11 ;  /* 0x0000000b000a7c82 */ /* 0x000fe20008000000 */
[----:B------:R-:W-:Y:S01]  /*bc80*/  ELECT P0, URZ, PT ;  /* 0x00000000003f782f */ /* 0x000fe20003800000 */
[----:B---3--:R-:W-:-:S05]  /*bc90*/  IMAD.MOV.U32 R55, RZ, RZ, R252 ;  /* 0x000000ffff377224 */ /* 0x008fca00078e00fc */
[----:B------:R-:W-:Y:S04]  /*bca0*/  STSM.16.M88.4 [R0], R52 ;  /* 0x0000003400007844 */ /* 0x000fe80000000200 */
        /* <DEDUP_REMOVED lines=14> */
[----:B------:R-:W-:Y:S01]  /*bd90*/  STSM.16.M88.4 [R0+0x1e000], R144 ;  /* 0x01e0009000007844 */ /* 0x000fe20000000200 */
[----:B------:R1:W-:Y:S06]  /*bda0*/  MEMBAR.ALL.CTA ;  /* 0x0000000000007992 */ /* 0x0003ec0000008000 */
[----:B-1----:R-:W1:Y:S02]  /*bdb0*/  FENCE.VIEW.ASYNC.S ;  /* 0x00000000000073c6 */ /* 0x002e640000000000 */
[----:B-1----:R-:W-:Y:S06]  /*bdc0*/  BAR.SYNC.DEFER_BLOCKING 0x0 ;  /* 0x0000000000007b1d */ /* 0x002fec0000010000 */
[----:B------:R1:W-:Y:S01]  /*bdd0*/  UTMASTG.2D [UR8], [UR26] ;  /* 0x000000081a0073b5 */ /* 0x0003e20008008000 */
[----:B------:R0:W-:Y:S01]  /*bde0*/  UTMACMDFLUSH ;  /* 0x00000000000079b7 */ /* 0x0001e20000000000 */
[----:B------:R-:W-:-:S04]  /*bdf0*/  DEPBAR.LE SB0, 0x0 ;  /* 0x000080000000791a */ /* 0x000fc80000000000 */
[----:B------:R-:W-:Y:S06]  /*be00*/  BAR.SYNC.DEFER_BLOCKING 0x0 ;  /* 0x0000000000007b1d */ /* 0x000fec0000010000 */
[----:B-1----:R-:W-:Y:S05]  /*be10*/  EXIT ;  /* 0x000000000000794d */ /* 0x002fea0003800000 */
.L_x_48:
[----:B------:R-:W1:Y:S02]  /*be20*/  SYNCS.PHASECHK.TRANS64.TRYWAIT P0, [UR19+0x10000], R0 ;  /* 0x01000000ff0075a7 */ /* 0x000e640008000153 */
[----:B-1----:R-:W-:Y:S05]  /*be30*/  @!P0 BRA `(.L_x_48) ;  /* 0xfffffffc00f88947 */ /* 0x002fea000383ffff */
[----:B------:R-:W-:Y:S05]  /*be40*/  BRA `(.L_x_50) ;  /* 0xffffff8c00f07947 */ /* 0x000fea000383ffff */
.L_x_51:
[----:B------:R-:W-:-:S00]  /*be50*/  BRA `(.L_x_51) ;  /* 0xfffffffc00fc7947 */ /* 0x000fc0000383ffff */
[----:B------:R-:W-:-:S00]  /*be60*/  NOP ;  /* 0x0000000000007918 */ /* 0x000fc00000000000 */
        /* <DEDUP_REMOVED lines=9> */
.L_x_52:


//--------------------- .nv.shared.gluon_wgmma    --------------------------
	.section	.nv.shared.gluon_wgmma,"aw",@nobits
	.sectionflags	@""
	.align	16
	.zero		1024


//--------------------- .nv.shared.reserved.0     --------------------------
	.section	.nv.shared.reserved.0,"aw",@nobits
	.weak		__nv_reservedSMEM_offset_0_alias
	.size		__nv_reservedSMEM_offset_0_alias, 0, 0
	.other		__nv_reservedSMEM_offset_0_alias,@"STO_CUDA_RESERVED_SHARED STV_DEFAULT"
__nv_reservedSMEM_offset_0_alias:
	.zero		0


//--------------------- .nv.constant0.gluon_wgmma --------------------------
	.section	.nv.constant0.gluon_wgmma,"a",@progbits
	.sectionflags	@""
	.align	4
.nv.constant0.gluon_wgmma:
	.zero		608


//--------------------- SYMBOLS --------------------------

	.type		.nv.reservedSmem.offset0,@object
	.size		.nv.reservedSmem.offset0,0x4
